	.target	sm_90a

	.elftype	@"ET_EXEC"


//--------------------- .note.nv.tkinfo           --------------------------
	.section	.note.nv.tkinfo,"",@"SHT_NOTE"
	.sectionflags	@"SHF_NOTE_NV_TKINFO"
	.tkinfo
        /*0018*/ 	.word	0x00000002
        /*0030*/ 	.string	""
        /*0030*/ 	.string	"ptxas"
        /*0030*/ 	.string	"Cuda compilation tools, release 13.0, V13.0.88"
        /*0030*/ 	.string	"Build cuda_13.0.r13.0/compiler.36424714_0"
        /*0030*/ 	.string	"-arch sm_90a -m 64 "



//--------------------- .note.nv.cuinfo           --------------------------
	.section	.note.nv.cuinfo,"",@"SHT_NOTE"
	.sectionflags	@"SHF_NOTE_NV_CUINFO"
        /*0018*/ 	.short	0x0002
        /*001a*/ 	.short	0x005a
        /*001c*/ 	.short	0x0082
	.zero		2


//--------------------- .nv.info                  --------------------------
	.section	.nv.info,"",@"SHT_CUDA_INFO"
	.align	4


	//----- nvinfo : EIATTR_REGCOUNT
	.align		4
        /*0000*/ 	.byte	0x04, 0x2f
        /*0002*/ 	.short	(.L_15 - .L_14)
	.align		4
.L_14:
        /*0004*/ 	.word	index@(_ZN7cutlass13device_kernelINS_4gemm6kernel13GemmUniversalIN4cute5tupleIJiiiiEEENS1_10collective13CollectiveMmaINS1_34MainloopSm90TmaGmmaWarpSpecializedILi6ENS5_IJNS4_1CILi1EEESB_SB_EEENS1_35KernelTmaWarpSpecializedCooperativeEEENS5_IJNSA_ILi256EEESF_NSA_ILi64EEEEEENS_10tfloat32_tENS5_IJlSB_lEEESI_SJ_NS4_8TiledMMAINS4_8MMA_AtomIJNS4_4SM904GMMA30MMA_64x256x8_F32TF32TF32_SS_TNILNSN_7ScaleInE1ELSP_1EEEEEENS4_6LayoutINS5_IJNSA_ILi2EEESB_SB_EEENS5_IJSB_NSA_ILi0EEESV_EEEEENS5_IJNS4_10UnderscoreESY_SY_EEEEENS4_13SM90_TMA_LOADENS4_14ComposedLayoutINS4_7SwizzleILi3ELi4ELi3EEENS4_18smem_ptr_flag_bitsILi32EEENSS_INS5_IJNSA_ILi8EEENSA_ILi32EEEEEENS5_IJS18_SB_EEEEEEEvNS4_8identityES11_S1C_vS1D_EENS_8epilogue10collective6detail29Sm90TmaWarpSpecializedAdapterINS1G_15DefaultEpilogueISI_SJ_SJ_NS1F_6thread17LinearCombinationISI_Li1EffLNS1K_9ScaleType4KindE0ELNS_15FloatRoundStyleE2ESI_EENS1_15EpilogueDefaultEEEEEvvEEEEvNT_6ParamsE)
        /*0008*/ 	.word	0x000000a8


	//----- nvinfo : EIATTR_FRAME_SIZE
	.align		4
.L_15:
        /*000c*/ 	.byte	0x04, 0x11
        /*000e*/ 	.short	(.L_17 - .L_16)
	.align		4
.L_16:
        /*0010*/ 	.word	index@(_ZN7cutlass13device_kernelINS_4gemm6kernel13GemmUniversalIN4cute5tupleIJiiiiEEENS1_10collective13CollectiveMmaINS1_34MainloopSm90TmaGmmaWarpSpecializedILi6ENS5_IJNS4_1CILi1EEESB_SB_EEENS1_35KernelTmaWarpSpecializedCooperativeEEENS5_IJNSA_ILi256EEESF_NSA_ILi64EEEEEENS_10tfloat32_tENS5_IJlSB_lEEESI_SJ_NS4_8TiledMMAINS4_8MMA_AtomIJNS4_4SM904GMMA30MMA_64x256x8_F32TF32TF32_SS_TNILNSN_7ScaleInE1ELSP_1EEEEEENS4_6LayoutINS5_IJNSA_ILi2EEESB_SB_EEENS5_IJSB_NSA_ILi0EEESV_EEEEENS5_IJNS4_10UnderscoreESY_SY_EEEEENS4_13SM90_TMA_LOADENS4_14ComposedLayoutINS4_7SwizzleILi3ELi4ELi3EEENS4_18smem_ptr_flag_bitsILi32EEENSS_INS5_IJNSA_ILi8EEENSA_ILi32EEEEEENS5_IJS18_SB_EEEEEEEvNS4_8identityES11_S1C_vS1D_EENS_8epilogue10collective6detail29Sm90TmaWarpSpecializedAdapterINS1G_15DefaultEpilogueISI_SJ_SJ_NS1F_6thread17LinearCombinationISI_Li1EffLNS1K_9ScaleType4KindE0ELNS_15FloatRoundStyleE2ESI_EENS1_15EpilogueDefaultEEEEEvvEEEEvNT_6ParamsE)
        /*0014*/ 	.word	0x00000cf8


	//----- nvinfo : EIATTR_MIN_STACK_SIZE
	.align		4
.L_17:
        /*0018*/ 	.byte	0x04, 0x12
        /*001a*/ 	.short	(.L_19 - .L_18)
	.align		4
.L_18:
        /*001c*/ 	.word	index@(_ZN7cutlass13device_kernelINS_4gemm6kernel13GemmUniversalIN4cute5tupleIJiiiiEEENS1_10collective13CollectiveMmaINS1_34MainloopSm90TmaGmmaWarpSpecializedILi6ENS5_IJNS4_1CILi1EEESB_SB_EEENS1_35KernelTmaWarpSpecializedCooperativeEEENS5_IJNSA_ILi256EEESF_NSA_ILi64EEEEEENS_10tfloat32_tENS5_IJlSB_lEEESI_SJ_NS4_8TiledMMAINS4_8MMA_AtomIJNS4_4SM904GMMA30MMA_64x256x8_F32TF32TF32_SS_TNILNSN_7ScaleInE1ELSP_1EEEEEENS4_6LayoutINS5_IJNSA_ILi2EEESB_SB_EEENS5_IJSB_NSA_ILi0EEESV_EEEEENS5_IJNS4_10UnderscoreESY_SY_EEEEENS4_13SM90_TMA_LOADENS4_14ComposedLayoutINS4_7SwizzleILi3ELi4ELi3EEENS4_18smem_ptr_flag_bitsILi32EEENSS_INS5_IJNSA_ILi8EEENSA_ILi32EEEEEENS5_IJS18_SB_EEEEEEEvNS4_8identityES11_S1C_vS1D_EENS_8epilogue10collective6detail29Sm90TmaWarpSpecializedAdapterINS1G_15DefaultEpilogueISI_SJ_SJ_NS1F_6thread17LinearCombinationISI_Li1EffLNS1K_9ScaleType4KindE0ELNS_15FloatRoundStyleE2ESI_EENS1_15EpilogueDefaultEEEEEvvEEEEvNT_6ParamsE)
        /*0020*/ 	.word	0x00000cf8
.L_19:


//--------------------- .nv.compat                --------------------------
	.section	.nv.compat,"",@"SHT_CUDA_COMPAT_INFO"
	.align	4
        /*0000*/ 	.byte	0x02, 0x09, 0x01, 0x00, 0x02, 0x02, 0x04, 0x00, 0x02, 0x05, 0x05, 0x00, 0x03, 0x07, 0x01, 0x01
        /*0010*/ 	.byte	0x02, 0x03, 0x01, 0x00, 0x02, 0x06, 0x01, 0x00, 0x04, 0x0b, 0x08, 0x00, 0x00, 0x00, 0x00, 0x00
        /*0020*/ 	.byte	0x00, 0x00, 0x00, 0x00


//--------------------- .nv.info._ZN7cutlass13device_kernelINS_4gemm6kernel13GemmUniversalIN4cute5tupleIJiiiiEEENS1_10collective13CollectiveMmaINS1_34MainloopSm90TmaGmmaWarpSpecializedILi6ENS5_IJNS4_1CILi1EEESB_SB_EEENS1_35KernelTmaWarpSpecializedCooperativeEEENS5_IJNSA_ILi256EEESF_NSA_ILi64EEEEEENS_10tfloat32_tENS5_IJlSB_lEEESI_SJ_NS4_8TiledMMAINS4_8MMA_AtomIJNS4_4SM904GMMA30MMA_64x256x8_F32TF32TF32_SS_TNILNSN_7ScaleInE1ELSP_1EEEEEENS4_6LayoutINS5_IJNSA_ILi2EEESB_SB_EEENS5_IJSB_NSA_ILi0EEESV_EEEEENS5_IJNS4_10UnderscoreESY_SY_EEEEENS4_13SM90_TMA_LOADENS4_14ComposedLayoutINS4_7SwizzleILi3ELi4ELi3EEENS4_18smem_ptr_flag_bitsILi32EEENSS_INS5_IJNSA_ILi8EEENSA_ILi32EEEEEENS5_IJS18_SB_EEEEEEEvNS4_8identityES11_S1C_vS1D_EENS_8epilogue10collective6detail29Sm90TmaWarpSpecializedAdapterINS1G_15DefaultEpilogueISI_SJ_SJ_NS1F_6thread17LinearCombinationISI_Li1EffLNS1K_9ScaleType4KindE0ELNS_15FloatRoundStyleE2ESI_EENS1_15EpilogueDefaultEEEEEvvEEEEvNT_6ParamsE --------------------------
	.section	.nv.info._ZN7cutlass13device_kernelINS_4gemm6kernel13GemmUniversalIN4cute5tupleIJiiiiEEENS1_10collective13CollectiveMmaINS1_34MainloopSm90TmaGmmaWarpSpecializedILi6ENS5_IJNS4_1CILi1EEESB_SB_EEENS1_35KernelTmaWarpSpecializedCooperativeEEENS5_IJNSA_ILi256EEESF_NSA_ILi64EEEEEENS_10tfloat32_tENS5_IJlSB_lEEESI_SJ_NS4_8TiledMMAINS4_8MMA_AtomIJNS4_4SM904GMMA30MMA_64x256x8_F32TF32TF32_SS_TNILNSN_7ScaleInE1ELSP_1EEEEEENS4_6LayoutINS5_IJNSA_ILi2EEESB_SB_EEENS5_IJSB_NSA_ILi0EEESV_EEEEENS5_IJNS4_10UnderscoreESY_SY_EEEEENS4_13SM90_TMA_LOADENS4_14ComposedLayoutINS4_7SwizzleILi3ELi4ELi3EEENS4_18smem_ptr_flag_bitsILi32EEENSS_INS5_IJNSA_ILi8EEENSA_ILi32EEEEEENS5_IJS18_SB_EEEEEEEvNS4_8identityES11_S1C_vS1D_EENS_8epilogue10collective6detail29Sm90TmaWarpSpecializedAdapterINS1G_15DefaultEpilogueISI_SJ_SJ_NS1F_6thread17LinearCombinationISI_Li1EffLNS1K_9ScaleType4KindE0ELNS_15FloatRoundStyleE2ESI_EENS1_15EpilogueDefaultEEEEEvvEEEEvNT_6ParamsE,"",@"SHT_CUDA_INFO"
	.sectionflags	@""
	.align	4


	//----- nvinfo : EIATTR_CUDA_API_VERSION
	.align		4
        /*0000*/ 	.byte	0x04, 0x37
        /*0002*/ 	.short	(.L_21 - .L_20)
.L_20:
        /*0004*/ 	.word	0x00000082


	//----- nvinfo : EIATTR_KPARAM_INFO
	.align		4
.L_21:
        /*0008*/ 	.byte	0x04, 0x17
        /*000a*/ 	.short	(.L_23 - .L_22)
.L_22:
        /*000c*/ 	.word	0x00000000
        /*0010*/ 	.short	0x0000
        /*0012*/ 	.short	0x0070
        /*0014*/ 	.byte	0x00, 0xf0, 0x01, 0x10


	//----- nvinfo : EIATTR_SPARSE_MMA_MASK
	.align		4
.L_23:
        /*0018*/ 	.byte	0x03, 0x50
        /*001a*/ 	.short	0x0000


	//----- nvinfo : EIATTR_MAXREG_COUNT
	.align		4
        /*001c*/ 	.byte	0x03, 0x1b
        /*001e*/ 	.short	0x00a8


	//----- nvinfo : EIATTR_NUM_BARRIERS
	.align		4
        /*0020*/ 	.byte	0x02, 0x4c
        /*0022*/ 	.byte	0x01
	.zero		1


	//----- nvinfo : EIATTR_EXTERNS
	.align		4
        /*0024*/ 	.byte	0x04, 0x0f
        /*0026*/ 	.short	(.L_25 - .L_24)


	//   ....[0]....
	.align		4
.L_24:
        /*0028*/ 	.word	index@(__assertfail)


	//----- nvinfo : EIATTR_ANNOTATIONS
	.align		4
.L_25:
        /*002c*/ 	.byte	0x04, 0x55
        /*002e*/ 	.short	(.L_27 - .L_26)


	//   ....[0]....
.L_26:
        /*0030*/ 	.word	0x00000001
        /*0034*/ 	.byte	0xe0, 0x06, 0x00, 0x00, 0x01, 0x00, 0x00, 0x00, 0xe0, 0x14, 0x00, 0x00, 0x01, 0x00, 0x00, 0x00
        /* <DEDUP_REMOVED lines=1381> */
        /*5694*/ 	.byte	0x10, 0x24, 0x02, 0x00, 0x01, 0x00, 0x00, 0x00, 0xa0, 0x25, 0x02, 0x00


	//----- nvinfo : EIATTR_MERCURY_ISA_VERSION
	.align		4
.L_27:
        /*56a0*/ 	.byte	0x03, 0x5f
        /*56a2*/ 	.short	0x0101


	//----- nvinfo : EIATTR_INT_WARP_WIDE_INSTR_OFFSETS
	.align		4
        /*56a4*/ 	.byte	0x04, 0x31
        /*56a6*/ 	.short	(.L_29 - .L_28)


	//   ....[0]....
.L_28:
        /*56a8*/ 	.word	0x00000540


	//   ....[1]....
        /*56ac*/ 	.word	0x00000550


	//   ....[2]....
        /*56b0*/ 	.word	0x000005e0


	//----- nvinfo : EIATTR_COOP_GROUP_MASK_REGIDS
	.align		4
.L_29:
        /*56b4*/ 	.byte	0x04, 0x29
        /*56b6*/ 	.short	(.L_31 - .L_30)


	//   ....[0]....
.L_30:
        /*56b8*/ 	.word	0xffffffff


	//   ....[1]....
        /*56bc*/ 	.word	0xffffffff


	//   ....[2]....
        /*56c0*/ 	.word	0xffffffff


	//   ....[3]....
        /*56c4*/ 	.word	0xffffffff


	//   ....[4]....
        /*56c8*/ 	.word	0xffffffff


	//----- nvinfo : EIATTR_COOP_GROUP_INSTR_OFFSETS
	.align		4
.L_31:
        /*56cc*/ 	.byte	0x04, 0x28
        /*56ce*/ 	.short	(.L_33 - .L_32)


	//   ....[0]....
.L_32:
        /*56d0*/ 	.word	0x00000070


	//   ....[1]....
        /*56d4*/ 	.word	0x00000080


	//   ....[2]....
        /*56d8*/ 	.word	0x000001a0


	//   ....[3]....
        /*56dc*/ 	.word	0x000003f0


	//   ....[4]....
        /*56e0*/ 	.word	0x000011a0


	//----- nvinfo : EIATTR_REG_RECONFIG
	.align		4
.L_33:
        /*56e4*/ 	.byte	0x01, 0x54
	.zero		2


	//----- nvinfo : EIATTR_SYSCALL_OFFSETS
	.align		4
        /*56e8*/ 	.byte	0x04, 0x46
        /*56ea*/ 	.short	(.L_35 - .L_34)


	//   ....[0]....
.L_34:
        /*56ec*/ 	.word	0x00001350


	//----- nvinfo : EIATTR_MBARRIER_INSTR_OFFSETS
	.align		4
.L_35:
        /*56f0*/ 	.byte	0x04, 0x39
        /*56f2*/ 	.short	(.L_37 - .L_36)


	//   ....[0]....
.L_36:
        /*56f4*/ 	.word	0x00000320
        /*56f8*/ 	.word	0x000000ff
        /*56fc*/ 	.word	0x00000000
        /*5700*/ 	.short	0x0100
        /*5702*/ 	.byte	0x08
	.zero		1


	//   ....[1]....
        /*5704*/ 	.word	0x00000330
        /*5708*/ 	.word	0x000000ff
        /*570c*/ 	.word	0x00000030
        /*5710*/ 	.short	0x0100
        /*5712*/ 	.byte	0x08
	.zero		1


	//   ....[2]....
        /*5714*/ 	.word	0x00000340
        /*5718*/ 	.word	0x000000ff
        /*571c*/ 	.word	0x00000008
        /*5720*/ 	.short	0x0100
        /*5722*/ 	.byte	0x08
	.zero		1


	//   ....[3]....
        /*5724*/ 	.word	0x00000350
        /*5728*/ 	.word	0x000000ff
        /*572c*/ 	.word	0x00000038
        /*5730*/ 	.short	0x0100
        /*5732*/ 	.byte	0x08
	.zero		1


	//   ....[4]....
        /*5734*/ 	.word	0x00000360
        /*5738*/ 	.word	0x000000ff
        /*573c*/ 	.word	0x00000010
        /*5740*/ 	.short	0x0100
        /*5742*/ 	.byte	0x08
	.zero		1


	//   ....[5]....
        /*5744*/ 	.word	0x00000370
        /*5748*/ 	.word	0x000000ff
        /*574c*/ 	.word	0x00000040
        /*5750*/ 	.short	0x0100
        /*5752*/ 	.byte	0x08
	.zero		1


	//   ....[6]....
        /*5754*/ 	.word	0x00000380
        /*5758*/ 	.word	0x000000ff
        /*575c*/ 	.word	0x00000018
        /*5760*/ 	.short	0x0100
        /*5762*/ 	.byte	0x08
	.zero		1


	//   ....[7]....
        /*5764*/ 	.word	0x00000390
        /*5768*/ 	.word	0x000000ff
        /*576c*/ 	.word	0x00000048
        /*5770*/ 	.short	0x0100
        /*5772*/ 	.byte	0x08
	.zero		1


	//   ....[8]....
        /*5774*/ 	.word	0x000003a0
        /*5778*/ 	.word	0x000000ff
        /*577c*/ 	.word	0x00000020
        /*5780*/ 	.short	0x0100
        /*5782*/ 	.byte	0x08
	.zero		1


	//   ....[9]....
        /*5784*/ 	.word	0x000003b0
        /*5788*/ 	.word	0x000000ff
        /*578c*/ 	.word	0x00000050
        /*5790*/ 	.short	0x0100
        /*5792*/ 	.byte	0x08
	.zero		1


	//   ....[10]....
        /*5794*/ 	.word	0x000003c0
        /*5798*/ 	.word	0x000000ff
        /*579c*/ 	.word	0x00000028
        /*57a0*/ 	.short	0x0100
        /*57a2*/ 	.byte	0x08
	.zero		1


	//   ....[11]....
        /*57a4*/ 	.word	0x000003d0
        /*57a8*/ 	.word	0x000000ff
        /*57ac*/ 	.word	0x00000058
        /*57b0*/ 	.short	0x0100
        /*57b2*/ 	.byte	0x08
	.zero		1


	//   ....[12]....
        /*57b4*/ 	.word	0x00000650
        /*57b8*/ 	.word	0x000000ff
        /*57bc*/ 	.word	0x00000070
        /*57c0*/ 	.short	0x0100
        /*57c2*/ 	.byte	0x10
	.zero		1


	//   ....[13]....
        /*57c4*/ 	.word	0x000006f0
        /*57c8*/ 	.word	0x000000ff
        /*57cc*/ 	.word	0x00000078
        /*57d0*/ 	.short	0x0100
        /*57d2*/ 	.byte	0x10
	.zero		1


	//   ....[14]....
        /*57d4*/ 	.word	0x000013f0
        /*57d8*/ 	.word	0x00000003
        /*57dc*/ 	.word	0x00000000
        /*57e0*/ 	.short	0x010a
        /*57e2*/ 	.byte	0x3f
	.zero		1


	//   ....[15]....
        /*57e4*/ 	.word	0x00001430
        /*57e8*/ 	.word	0x00000003
        /*57ec*/ 	.word	0x00000000
        /*57f0*/ 	.short	0x010a
        /*57f2*/ 	.byte	0x3f
	.zero		1


	//   ....[16]....
        /*57f4*/ 	.word	0x00008a20
        /*57f8*/ 	.word	0x000000ff
        /*57fc*/ 	.word	0x00000000
        /*5800*/ 	.short	0x010a
        /*5802*/ 	.byte	0x0a
	.zero		1


	//   ....[17]....
        /*5804*/ 	.word	0x00008a60
        /*5808*/ 	.word	0x000000ff
        /*580c*/ 	.word	0x00000000
        /*5810*/ 	.short	0x010a
        /*5812*/ 	.byte	0x0a
	.zero		1


	//   ....[18]....
        /*5814*/ 	.word	0x00010b10
        /*5818*/ 	.word	0x000000ff
        /*581c*/ 	.word	0x00000000
        /*5820*/ 	.short	0x0101
        /*5822*/ 	.byte	0x08
	.zero		1


	//   ....[19]....
        /*5824*/ 	.word	0x00010d20
        /*5828*/ 	.word	0x000000ff
        /*582c*/ 	.word	0x00000000
        /*5830*/ 	.short	0x0101
        /*5832*/ 	.byte	0x06
	.zero		1


	//   ....[20]....
        /*5834*/ 	.word	0x000220d0
        /*5838*/ 	.word	0x0000000e
        /*583c*/ 	.word	0x00000030
        /*5840*/ 	.short	0x010a
        /*5842*/ 	.byte	0x3f
	.zero		1


	//   ....[21]....
        /*5844*/ 	.word	0x000224c0
        /*5848*/ 	.word	0x00000002
        /*584c*/ 	.word	0x00000078
        /*5850*/ 	.short	0x0101
        /*5852*/ 	.byte	0x3f
	.zero		1


	//   ....[22]....
        /*5854*/ 	.word	0x00022cb0
        /*5858*/ 	.word	0x00000004
        /*585c*/ 	.word	0x00000000
        /*5860*/ 	.short	0x010a
        /*5862*/ 	.byte	0x3f
	.zero		1


	//   ....[23]....
        /*5864*/ 	.word	0x00022d40
        /*5868*/ 	.word	0x00000003
        /*586c*/ 	.word	0x00000000
        /*5870*/ 	.short	0x010a
        /*5872*/ 	.byte	0x3f
	.zero		1


	//   ....[24]....
        /*5874*/ 	.word	0x00022dd0
        /*5878*/ 	.word	0x00000003
        /*587c*/ 	.word	0x00000000
        /*5880*/ 	.short	0x010a
        /*5882*/ 	.byte	0x3f
	.zero		1


	//   ....[25]....
        /*5884*/ 	.word	0x00022e60
        /*5888*/ 	.word	0x00000003
        /*588c*/ 	.word	0x00000000
        /*5890*/ 	.short	0x010a
        /*5892*/ 	.byte	0x3f
	.zero		1


	//   ....[26]....
        /*5894*/ 	.word	0x00022ef0
        /*5898*/ 	.word	0x00000003
        /*589c*/ 	.word	0x00000000
        /*58a0*/ 	.short	0x010a
        /*58a2*/ 	.byte	0x3f
	.zero		1


	//   ....[27]....
        /*58a4*/ 	.word	0x00022f80
        /*58a8*/ 	.word	0x00000003
        /*58ac*/ 	.word	0x00000000
        /*58b0*/ 	.short	0x010a
        /*58b2*/ 	.byte	0x3f
	.zero		1


	//   ....[28]....
        /*58b4*/ 	.word	0x00022fe0
        /*58b8*/ 	.word	0x00000003
        /*58bc*/ 	.word	0x00000000
        /*58c0*/ 	.short	0x010a
        /*58c2*/ 	.byte	0x3f
	.zero		1


	//   ....[29]....
        /*58c4*/ 	.word	0x00023040
        /*58c8*/ 	.word	0x00000004
        /*58cc*/ 	.word	0x00000000
        /*58d0*/ 	.short	0x010a
        /*58d2*/ 	.byte	0x3f
	.zero		1


	//   ....[30]....
        /*58d4*/ 	.word	0x00023110
        /*58d8*/ 	.word	0x0000000e
        /*58dc*/ 	.word	0x00000030
        /*58e0*/ 	.short	0x010a
        /*58e2*/ 	.byte	0x3f
	.zero		1


	//   ....[31]....
        /*58e4*/ 	.word	0x000231e0
        /*58e8*/ 	.word	0x00000004
        /*58ec*/ 	.word	0x00000000
        /*58f0*/ 	.short	0x010a
        /*58f2*/ 	.byte	0x3f
	.zero		1


	//   ....[32]....
        /*58f4*/ 	.word	0x00023230
        /*58f8*/ 	.word	0x00000003
        /*58fc*/ 	.word	0x00000000
        /*5900*/ 	.short	0x010a
        /*5902*/ 	.byte	0x3f
	.zero		1


	//   ....[33]....
        /*5904*/ 	.word	0x00023280
        /*5908*/ 	.word	0x00000003
        /*590c*/ 	.word	0x00000000
        /*5910*/ 	.short	0x010a
        /*5912*/ 	.byte	0x3f
	.zero		1


	//   ....[34]....
        /*5914*/ 	.word	0x000232d0
        /*5918*/ 	.word	0x00000003
        /*591c*/ 	.word	0x00000000
        /*5920*/ 	.short	0x010a
        /*5922*/ 	.byte	0x3f
	.zero		1


	//   ....[35]....
        /*5924*/ 	.word	0x00023320
        /*5928*/ 	.word	0x00000003
        /*592c*/ 	.word	0x00000000
        /*5930*/ 	.short	0x010a
        /*5932*/ 	.byte	0x3f
	.zero		1


	//----- nvinfo : EIATTR_NUM_MBARRIERS
	.align		4
.L_37:
        /*5934*/ 	.byte	0x03, 0x38
        /*5936*/ 	.short	0x000e


	//----- nvinfo : EIATTR_EXIT_INSTR_OFFSETS
	.align		4
        /*5938*/ 	.byte	0x04, 0x1c
        /*593a*/ 	.short	(.L_39 - .L_38)


	//   ....[0]....
.L_38:
        /*593c*/ 	.word	0x00000750


	//   ....[1]....
        /*5940*/ 	.word	0x000010c0


	//   ....[2]....
        /*5944*/ 	.word	0x00021660


	//   ....[3]....
        /*5948*/ 	.word	0x00021d60


	//   ....[4]....
        /*594c*/ 	.word	0x00022fd0


	//----- nvinfo : EIATTR_MAX_THREADS
	.align		4
.L_39:
        /*5950*/ 	.byte	0x04, 0x05
        /*5952*/ 	.short	(.L_41 - .L_40)
.L_40:
        /*5954*/ 	.word	0x00000180
        /*5958*/ 	.word	0x00000001
        /*595c*/ 	.word	0x00000001


	//----- nvinfo : EIATTR_CRS_STACK_SIZE
	.align		4
.L_41:
        /*5960*/ 	.byte	0x04, 0x1e
        /*5962*/ 	.short	(.L_43 - .L_42)
.L_42:
        /*5964*/ 	.word	0x00000000


	//----- nvinfo : EIATTR_CBANK_PARAM_SIZE
	.align		4
.L_43:
        /*5968*/ 	.byte	0x03, 0x19
        /*596a*/ 	.short	0x0470


	//----- nvinfo : EIATTR_PARAM_CBANK
	.align		4
        /*596c*/ 	.byte	0x04, 0x0a
        /*596e*/ 	.short	(.L_45 - .L_44)
	.align		4
.L_44:
        /*5970*/ 	.word	index@(.nv.constant0._ZN7cutlass13device_kernelINS_4gemm6kernel13GemmUniversalIN4cute5tupleIJiiiiEEENS1_10collective13CollectiveMmaINS1_34MainloopSm90TmaGmmaWarpSpecializedILi6ENS5_IJNS4_1CILi1EEESB_SB_EEENS1_35KernelTmaWarpSpecializedCooperativeEEENS5_IJNSA_ILi256EEESF_NSA_ILi64EEEEEENS_10tfloat32_tENS5_IJlSB_lEEESI_SJ_NS4_8TiledMMAINS4_8MMA_AtomIJNS4_4SM904GMMA30MMA_64x256x8_F32TF32TF32_SS_TNILNSN_7ScaleInE1ELSP_1EEEEEENS4_6LayoutINS5_IJNSA_ILi2EEESB_SB_EEENS5_IJSB_NSA_ILi0EEESV_EEEEENS5_IJNS4_10UnderscoreESY_SY_EEEEENS4_13SM90_TMA_LOADENS4_14ComposedLayoutINS4_7SwizzleILi3ELi4ELi3EEENS4_18smem_ptr_flag_bitsILi32EEENSS_INS5_IJNSA_ILi8EEENSA_ILi32EEEEEENS5_IJS18_SB_EEEEEEEvNS4_8identityES11_S1C_vS1D_EENS_8epilogue10collective6detail29Sm90TmaWarpSpecializedAdapterINS1G_15DefaultEpilogueISI_SJ_SJ_NS1F_6thread17LinearCombinationISI_Li1EffLNS1K_9ScaleType4KindE0ELNS_15FloatRoundStyleE2ESI_EENS1_15EpilogueDefaultEEEEEvvEEEEvNT_6ParamsE)
        /*5974*/ 	.short	0x0210
        /*5976*/ 	.short	0x0470


	//----- nvinfo : EIATTR_SW_WAR
	.align		4
.L_45:
        /*5978*/ 	.byte	0x04, 0x36
        /*597a*/ 	.short	(.L_47 - .L_46)
.L_46:
        /*597c*/ 	.word	0x00000008
.L_47:


//--------------------- .nv.callgraph             --------------------------
	.section	.nv.callgraph,"",@"SHT_CUDA_CALLGRAPH"
	.align	4
	.sectionentsize	8
	.align		4
        /*0000*/ 	.word	0x00000000
	.align		4
        /*0004*/ 	.word	0xffffffff
	.align		4
        /*0008*/ 	.word	index@(_ZN7cutlass13device_kernelINS_4gemm6kernel13GemmUniversalIN4cute5tupleIJiiiiEEENS1_10collective13CollectiveMmaINS1_34MainloopSm90TmaGmmaWarpSpecializedILi6ENS5_IJNS4_1CILi1EEESB_SB_EEENS1_35KernelTmaWarpSpecializedCooperativeEEENS5_IJNSA_ILi256EEESF_NSA_ILi64EEEEEENS_10tfloat32_tENS5_IJlSB_lEEESI_SJ_NS4_8TiledMMAINS4_8MMA_AtomIJNS4_4SM904GMMA30MMA_64x256x8_F32TF32TF32_SS_TNILNSN_7ScaleInE1ELSP_1EEEEEENS4_6LayoutINS5_IJNSA_ILi2EEESB_SB_EEENS5_IJSB_NSA_ILi0EEESV_EEEEENS5_IJNS4_10UnderscoreESY_SY_EEEEENS4_13SM90_TMA_LOADENS4_14ComposedLayoutINS4_7SwizzleILi3ELi4ELi3EEENS4_18smem_ptr_flag_bitsILi32EEENSS_INS5_IJNSA_ILi8EEENSA_ILi32EEEEEENS5_IJS18_SB_EEEEEEEvNS4_8identityES11_S1C_vS1D_EENS_8epilogue10collective6detail29Sm90TmaWarpSpecializedAdapterINS1G_15DefaultEpilogueISI_SJ_SJ_NS1F_6thread17LinearCombinationISI_Li1EffLNS1K_9ScaleType4KindE0ELNS_15FloatRoundStyleE2ESI_EENS1_15EpilogueDefaultEEEEEvvEEEEvNT_6ParamsE)
	.align		4
        /*000c*/ 	.word	index@(__assertfail)
	.align		4
        /*0010*/ 	.word	0x00000000
	.align		4
        /*0014*/ 	.word	0xfffffffe
	.align		4
        /*0018*/ 	.word	0x00000000
	.align		4
        /*001c*/ 	.word	0xfffffffd
	.align		4
        /*0020*/ 	.word	0x00000000
	.align		4
        /*0024*/ 	.word	0xfffffffc


//--------------------- .nv.constant4             --------------------------
	.section	.nv.constant4,"a",@progbits
	.align	8
	.align		8
.nv.constant4:
        /*0000*/ 	.dword	__assertfail
	.align		8
        /*0008*/ 	.dword	__unnamed_1
	.align		8
        /*0010*/ 	.dword	_ZN40_INTERNAL_13082de0_4_k_cu_484b8671_275074cuda3std3__45__cpo5beginE
	.align		8
        /*0018*/ 	.dword	_ZN40_INTERNAL_13082de0_4_k_cu_484b8671_275074cuda3std3__45__cpo3endE
	.align		8
        /*0020*/ 	.dword	_ZN40_INTERNAL_13082de0_4_k_cu_484b8671_275074cuda3std3__45__cpo6cbeginE
	.align		8
        /*0028*/ 	.dword	_ZN40_INTERNAL_13082de0_4_k_cu_484b8671_275074cuda3std3__45__cpo4cendE
	.align		8
        /*0030*/ 	.dword	_ZN40_INTERNAL_13082de0_4_k_cu_484b8671_275074cuda3std3__442_GLOBAL__N__13082de0_4_k_cu_484b8671_275076ignoreE
	.align		8
        /*0038*/ 	.dword	_ZN40_INTERNAL_13082de0_4_k_cu_484b8671_275074cuda3std3__419piecewise_constructE
	.align		8
        /*0040*/ 	.dword	_ZN40_INTERNAL_13082de0_4_k_cu_484b8671_275074cuda3std3__48in_placeE
	.align		8
        /*0048*/ 	.dword	_ZN40_INTERNAL_13082de0_4_k_cu_484b8671_275074cuda3std6ranges3__45__cpo4swapE
	.align		8
        /*0050*/ 	.dword	_ZN40_INTERNAL_13082de0_4_k_cu_484b8671_275074cuda3std6ranges3__45__cpo9iter_moveE
	.align		8
        /*0058*/ 	.dword	_ZN40_INTERNAL_13082de0_4_k_cu_484b8671_275074cute7productE
	.align		8
        /*0060*/ 	.dword	_ZN40_INTERNAL_13082de0_4_k_cu_484b8671_275074cute1_E
	.align		8
        /*0068*/ 	.dword	$str$22
	.align		8
        /*0070*/ 	.dword	$str$23


//--------------------- .text._ZN7cutlass13device_kernelINS_4gemm6kernel13GemmUniversalIN4cute5tupleIJiiiiEEENS1_10collective13CollectiveMmaINS1_34MainloopSm90TmaGmmaWarpSpecializedILi6ENS5_IJNS4_1CILi1EEESB_SB_EEENS1_35KernelTmaWarpSpecializedCooperativeEEENS5_IJNSA_ILi256EEESF_NSA_ILi64EEEEEENS_10tfloat32_tENS5_IJlSB_lEEESI_SJ_NS4_8TiledMMAINS4_8MMA_AtomIJNS4_4SM904GMMA30MMA_64x256x8_F32TF32TF32_SS_TNILNSN_7ScaleInE1ELSP_1EEEEEENS4_6LayoutINS5_IJNSA_ILi2EEESB_SB_EEENS5_IJSB_NSA_ILi0EEESV_EEEEENS5_IJNS4_10UnderscoreESY_SY_EEEEENS4_13SM90_TMA_LOADENS4_14ComposedLayoutINS4_7SwizzleILi3ELi4ELi3EEENS4_18smem_ptr_flag_bitsILi32EEENSS_INS5_IJNSA_ILi8EEENSA_ILi32EEEEEENS5_IJS18_SB_EEEEEEEvNS4_8identityES11_S1C_vS1D_EENS_8epilogue10collective6detail29Sm90TmaWarpSpecializedAdapterINS1G_15DefaultEpilogueISI_SJ_SJ_NS1F_6thread17LinearCombinationISI_Li1EffLNS1K_9ScaleType4KindE0ELNS_15FloatRoundStyleE2ESI_EENS1_15EpilogueDefaultEEEEEvvEEEEvNT_6ParamsE --------------------------
	.section	.text._ZN7cutlass13device_kernelINS_4gemm6kernel13GemmUniversalIN4cute5tupleIJiiiiEEENS1_10collective13CollectiveMmaINS1_34MainloopSm90TmaGmmaWarpSpecializedILi6ENS5_IJNS4_1CILi1EEESB_SB_EEENS1_35KernelTmaWarpSpecializedCooperativeEEENS5_IJNSA_ILi256EEESF_NSA_ILi64EEEEEENS_10tfloat32_tENS5_IJlSB_lEEESI_SJ_NS4_8TiledMMAINS4_8MMA_AtomIJNS4_4SM904GMMA30MMA_64x256x8_F32TF32TF32_SS_TNILNSN_7ScaleInE1ELSP_1EEEEEENS4_6LayoutINS5_IJNSA_ILi2EEESB_SB_EEENS5_IJSB_NSA_ILi0EEESV_EEEEENS5_IJNS4_10UnderscoreESY_SY_EEEEENS4_13SM90_TMA_LOADENS4_14ComposedLayoutINS4_7SwizzleILi3ELi4ELi3EEENS4_18smem_ptr_flag_bitsILi32EEENSS_INS5_IJNSA_ILi8EEENSA_ILi32EEEEEENS5_IJS18_SB_EEEEEEEvNS4_8identityES11_S1C_vS1D_EENS_8epilogue10collective6detail29Sm90TmaWarpSpecializedAdapterINS1G_15DefaultEpilogueISI_SJ_SJ_NS1F_6thread17LinearCombinationISI_Li1EffLNS1K_9ScaleType4KindE0ELNS_15FloatRoundStyleE2ESI_EENS1_15EpilogueDefaultEEEEEvvEEEEvNT_6ParamsE,"ax",@progbits
	.align	128
.text._ZN7cutlass13device_kernelINS_4gemm6kernel13GemmUniversalIN4cute5tupleIJiiiiEEENS1_10collective13CollectiveMmaINS1_34MainloopSm90TmaGmmaWarpSpecializedILi6ENS5_IJNS4_1CILi1EEESB_SB_EEENS1_35KernelTmaWarpSpecializedCooperativeEEENS5_IJNSA_ILi256EEESF_NSA_ILi64EEEEEENS_10tfloat32_tENS5_IJlSB_lEEESI_SJ_NS4_8TiledMMAINS4_8MMA_AtomIJNS4_4SM904GMMA30MMA_64x256x8_F32TF32TF32_SS_TNILNSN_7ScaleInE1ELSP_1EEEEEENS4_6LayoutINS5_IJNSA_ILi2EEESB_SB_EEENS5_IJSB_NSA_ILi0EEESV_EEEEENS5_IJNS4_10UnderscoreESY_SY_EEEEENS4_13SM90_TMA_LOADENS4_14ComposedLayoutINS4_7SwizzleILi3ELi4ELi3EEENS4_18smem_ptr_flag_bitsILi32EEENSS_INS5_IJNSA_ILi8EEENSA_ILi32EEEEEENS5_IJS18_SB_EEEEEEEvNS4_8identityES11_S1C_vS1D_EENS_8epilogue10collective6detail29Sm90TmaWarpSpecializedAdapterINS1G_15DefaultEpilogueISI_SJ_SJ_NS1F_6thread17LinearCombinationISI_Li1EffLNS1K_9ScaleType4KindE0ELNS_15FloatRoundStyleE2ESI_EENS1_15EpilogueDefaultEEEEEvvEEEEvNT_6ParamsE:
        .type           _ZN7cutlass13device_kernelINS_4gemm6kernel13GemmUniversalIN4cute5tupleIJiiiiEEENS1_10collective13CollectiveMmaINS1_34MainloopSm90TmaGmmaWarpSpecializedILi6ENS5_IJNS4_1CILi1EEESB_SB_EEENS1_35KernelTmaWarpSpecializedCooperativeEEENS5_IJNSA_ILi256EEESF_NSA_ILi64EEEEEENS_10tfloat32_tENS5_IJlSB_lEEESI_SJ_NS4_8TiledMMAINS4_8MMA_AtomIJNS4_4SM904GMMA30MMA_64x256x8_F32TF32TF32_SS_TNILNSN_7ScaleInE1ELSP_1EEEEEENS4_6LayoutINS5_IJNSA_ILi2EEESB_SB_EEENS5_IJSB_NSA_ILi0EEESV_EEEEENS5_IJNS4_10UnderscoreESY_SY_EEEEENS4_13SM90_TMA_LOADENS4_14ComposedLayoutINS4_7SwizzleILi3ELi4ELi3EEENS4_18smem_ptr_flag_bitsILi32EEENSS_INS5_IJNSA_ILi8EEENSA_ILi32EEEEEENS5_IJS18_SB_EEEEEEEvNS4_8identityES11_S1C_vS1D_EENS_8epilogue10collective6detail29Sm90TmaWarpSpecializedAdapterINS1G_15DefaultEpilogueISI_SJ_SJ_NS1F_6thread17LinearCombinationISI_Li1EffLNS1K_9ScaleType4KindE0ELNS_15FloatRoundStyleE2ESI_EENS1_15EpilogueDefaultEEEEEvvEEEEvNT_6ParamsE,@function
        .size           _ZN7cutlass13device_kernelINS_4gemm6kernel13GemmUniversalIN4cute5tupleIJiiiiEEENS1_10collective13CollectiveMmaINS1_34MainloopSm90TmaGmmaWarpSpecializedILi6ENS5_IJNS4_1CILi1EEESB_SB_EEENS1_35KernelTmaWarpSpecializedCooperativeEEENS5_IJNSA_ILi256EEESF_NSA_ILi64EEEEEENS_10tfloat32_tENS5_IJlSB_lEEESI_SJ_NS4_8TiledMMAINS4_8MMA_AtomIJNS4_4SM904GMMA30MMA_64x256x8_F32TF32TF32_SS_TNILNSN_7ScaleInE1ELSP_1EEEEEENS4_6LayoutINS5_IJNSA_ILi2EEESB_SB_EEENS5_IJSB_NSA_ILi0EEESV_EEEEENS5_IJNS4_10UnderscoreESY_SY_EEEEENS4_13SM90_TMA_LOADENS4_14ComposedLayoutINS4_7SwizzleILi3ELi4ELi3EEENS4_18smem_ptr_flag_bitsILi32EEENSS_INS5_IJNSA_ILi8EEENSA_ILi32EEEEEENS5_IJS18_SB_EEEEEEEvNS4_8identityES11_S1C_vS1D_EENS_8epilogue10collective6detail29Sm90TmaWarpSpecializedAdapterINS1G_15DefaultEpilogueISI_SJ_SJ_NS1F_6thread17LinearCombinationISI_Li1EffLNS1K_9ScaleType4KindE0ELNS_15FloatRoundStyleE2ESI_EENS1_15EpilogueDefaultEEEEEvvEEEEvNT_6ParamsE,(.L_x_580 - _ZN7cutlass13device_kernelINS_4gemm6kernel13GemmUniversalIN4cute5tupleIJiiiiEEENS1_10collective13CollectiveMmaINS1_34MainloopSm90TmaGmmaWarpSpecializedILi6ENS5_IJNS4_1CILi1EEESB_SB_EEENS1_35KernelTmaWarpSpecializedCooperativeEEENS5_IJNSA_ILi256EEESF_NSA_ILi64EEEEEENS_10tfloat32_tENS5_IJlSB_lEEESI_SJ_NS4_8TiledMMAINS4_8MMA_AtomIJNS4_4SM904GMMA30MMA_64x256x8_F32TF32TF32_SS_TNILNSN_7ScaleInE1ELSP_1EEEEEENS4_6LayoutINS5_IJNSA_ILi2EEESB_SB_EEENS5_IJSB_NSA_ILi0EEESV_EEEEENS5_IJNS4_10UnderscoreESY_SY_EEEEENS4_13SM90_TMA_LOADENS4_14ComposedLayoutINS4_7SwizzleILi3ELi4ELi3EEENS4_18smem_ptr_flag_bitsILi32EEENSS_INS5_IJNSA_ILi8EEENSA_ILi32EEEEEENS5_IJS18_SB_EEEEEEEvNS4_8identityES11_S1C_vS1D_EENS_8epilogue10collective6detail29Sm90TmaWarpSpecializedAdapterINS1G_15DefaultEpilogueISI_SJ_SJ_NS1F_6thread17LinearCombinationISI_Li1EffLNS1K_9ScaleType4KindE0ELNS_15FloatRoundStyleE2ESI_EENS1_15EpilogueDefaultEEEEEvvEEEEvNT_6ParamsE)
        .other          _ZN7cutlass13device_kernelINS_4gemm6kernel13GemmUniversalIN4cute5tupleIJiiiiEEENS1_10collective13CollectiveMmaINS1_34MainloopSm90TmaGmmaWarpSpecializedILi6ENS5_IJNS4_1CILi1EEESB_SB_EEENS1_35KernelTmaWarpSpecializedCooperativeEEENS5_IJNSA_ILi256EEESF_NSA_ILi64EEEEEENS_10tfloat32_tENS5_IJlSB_lEEESI_SJ_NS4_8TiledMMAINS4_8MMA_AtomIJNS4_4SM904GMMA30MMA_64x256x8_F32TF32TF32_SS_TNILNSN_7ScaleInE1ELSP_1EEEEEENS4_6LayoutINS5_IJNSA_ILi2EEESB_SB_EEENS5_IJSB_NSA_ILi0EEESV_EEEEENS5_IJNS4_10UnderscoreESY_SY_EEEEENS4_13SM90_TMA_LOADENS4_14ComposedLayoutINS4_7SwizzleILi3ELi4ELi3EEENS4_18smem_ptr_flag_bitsILi32EEENSS_INS5_IJNSA_ILi8EEENSA_ILi32EEEEEENS5_IJS18_SB_EEEEEEEvNS4_8identityES11_S1C_vS1D_EENS_8epilogue10collective6detail29Sm90TmaWarpSpecializedAdapterINS1G_15DefaultEpilogueISI_SJ_SJ_NS1F_6thread17LinearCombinationISI_Li1EffLNS1K_9ScaleType4KindE0ELNS_15FloatRoundStyleE2ESI_EENS1_15EpilogueDefaultEEEEEvvEEEEvNT_6ParamsE,@"STO_CUDA_ENTRY STV_DEFAULT"
_ZN7cutlass13device_kernelINS_4gemm6kernel13GemmUniversalIN4cute5tupleIJiiiiEEENS1_10collective13CollectiveMmaINS1_34MainloopSm90TmaGmmaWarpSpecializedILi6ENS5_IJNS4_1CILi1EEESB_SB_EEENS1_35KernelTmaWarpSpecializedCooperativeEEENS5_IJNSA_ILi256EEESF_NSA_ILi64EEEEEENS_10tfloat32_tENS5_IJlSB_lEEESI_SJ_NS4_8TiledMMAINS4_8MMA_AtomIJNS4_4SM904GMMA30MMA_64x256x8_F32TF32TF32_SS_TNILNSN_7ScaleInE1ELSP_1EEEEEENS4_6LayoutINS5_IJNSA_ILi2EEESB_SB_EEENS5_IJSB_NSA_ILi0EEESV_EEEEENS5_IJNS4_10UnderscoreESY_SY_EEEEENS4_13SM90_TMA_LOADENS4_14ComposedLayoutINS4_7SwizzleILi3ELi4ELi3EEENS4_18smem_ptr_flag_bitsILi32EEENSS_INS5_IJNSA_ILi8EEENSA_ILi32EEEEEENS5_IJS18_SB_EEEEEEEvNS4_8identityES11_S1C_vS1D_EENS_8epilogue10collective6detail29Sm90TmaWarpSpecializedAdapterINS1G_15DefaultEpilogueISI_SJ_SJ_NS1F_6thread17LinearCombinationISI_Li1EffLNS1K_9ScaleType4KindE0ELNS_15FloatRoundStyleE2ESI_EENS1_15EpilogueDefaultEEEEEvvEEEEvNT_6ParamsE:
[----:B------:R-:W0:Y:S02]  /*0000*/  LDC R1, c[0x0][0x28] ;  /* 0x00000a00ff017b82 */ /* 0x000e240000000800 */
[----:B0-----:R-:W-:Y:S01]  /*0010*/  VIADD R1, R1, 0xfffff308 ;  /* 0xfffff30801017836 */ /* 0x001fe20000000000 */
[----:B------:R-:W0:Y:S01]  /*0020*/  S2R R2, SR_TID.X ;  /* 0x0000000000027919 */ /* 0x000e220000002100 */
[----:B------:R-:W-:Y:S01]  /*0030*/  ELECT P0, URZ, PT ;  /* 0x00000000003f782f */ /* 0x000fe20003800000 */
[----:B------:R-:W-:Y:S01]  /*0040*/  BSSY B0, `(.L_x_0) ;  /* 0x0000015000007945 */ /* 0x000fe20003800000 */
[--C-:B0-----:R-:W-:Y:S02]  /*0050*/  SHF.R.U32.HI R0, RZ, 0x5, R2.reuse ;  /* 0x00000005ff007819 */ /* 0x101fe40000011602 */
[----:B------:R-:W-:-:S03]  /*0060*/  SHF.R.U32.HI R162, RZ, 0x7, R2 ;  /* 0x00000007ffa27819 */ /* 0x000fc60000011602 */
[----:B------:R-:W0:Y:S04]  /*0070*/  SHFL.IDX PT, R3, R0, RZ, 0x1f ;  /* 0x00001fff00037589 */ /* 0x000e2800000e0000 */
[----:B------:R-:W1:Y:S01]  /*0080*/  SHFL.IDX PT, R2, R162, RZ, 0x1f ;  /* 0x00001fffa2027589 */ /* 0x000e6200000e0000 */
[----:B0-----:R-:W-:Y:S02]  /*0090*/  R2UR UR10, R3 ;  /* 0x00000000030a72ca */ /* 0x001fe400000e0000 */
[----:B-1----:R-:W-:-:S11]  /*00a0*/  R2UR UR5, R2 ;  /* 0x00000000020572ca */ /* 0x002fd600000e0000 */
[----:B------:R-:W-:Y:S02]  /*00b0*/  USHF.R.S32.HI UR4, URZ, 0x1f, UR10 ;  /* 0x0000001f3f047899 */ /* 0x000fe4000801140a */
[----:B------:R-:W-:Y:S02]  /*00c0*/  ISETP.NE.OR P0, PT, RZ, UR10, !P0 ;  /* 0x0000000aff007c0c */ /* 0x000fe4000c705670 */
[----:B------:R-:W-:-:S04]  /*00d0*/  ULEA.HI UR4, UR4, UR10, URZ, 0x2 ;  /* 0x0000000a04047291 */ /* 0x000fc8000f8f103f */
[----:B------:R-:W-:-:S04]  /*00e0*/  ULOP3.LUT UR4, UR4, 0xfffffffc, URZ, 0xc0, !UPT ;  /* 0xfffffffc04047892 */ /* 0x000fc8000f8ec03f */
[----:B------:R-:W-:-:S03]  /*00f0*/  UIADD3 UR10, UR10, -UR4, URZ ;  /* 0x800000040a0a7290 */ /* 0x000fc6000fffe03f */
[----:B------:R-:W-:Y:S09]  /*0100*/  @P0 BRA `(.L_x_1) ;  /* 0x0000000000200947 */ /* 0x000ff20003800000 */
[----:B------:R-:W-:Y:S02]  /*0110*/  ULDC.64 UR6, c[0x0][0x198] ;  /* 0x0000660000067ab9 */ /* 0x000fe40000000a00 */
[----:B------:R-:W-:Y:S02]  /*0120*/  UIADD3 UR8, UP0, UR6, 0xf0, URZ ;  /* 0x000000f006087890 */ /* 0x000fe4000ff1e03f */
[----:B------:R-:W-:Y:S02]  /*0130*/  UIADD3 UR6, UP1, UR6, 0x1f0, URZ ;  /* 0x000001f006067890 */ /* 0x000fe4000ff3e03f */
[----:B------:R-:W-:Y:S02]  /*0140*/  UIADD3.X UR9, URZ, UR7, URZ, UP0, !UPT ;  /* 0x000000073f097290 */ /* 0x000fe400087fe43f */
[----:B------:R-:W-:-:S07]  /*0150*/  UIADD3.X UR7, URZ, UR7, URZ, UP1, !UPT ;  /* 0x000000073f077290 */ /* 0x000fce0008ffe43f */
[----:B------:R0:W-:Y:S02]  /*0160*/  UTMACCTL.PF [UR8] ;  /* 0x00000000080079b9 */ /* 0x0001e40008040000 */
[----:B------:R0:W-:Y:S02]  /*0170*/  UTMACCTL.PF [UR6] ;  /* 0x00000000060079b9 */ /* 0x0001e40008040000 */
[----:B0-----:R-:W-:Y:S01]  /*0180*/  NOP ;  /* 0x0000000000007918 */ /* 0x001fe20000000000 */
.L_x_1:
[----:B------:R-:W-:Y:S05]  /*0190*/  BSYNC B0 ;  /* 0x0000000000007941 */ /* 0x000fea0003800000 */
.L_x_0:
[----:B------:R-:W0:Y:S01]  /*01a0*/  SHFL.IDX PT, R2, R0, RZ, 0x1f ;  /* 0x00001fff00027589 */ /* 0x000e2200000e0000 */
[----:B------:R-:W-:Y:S01]  /*01b0*/  UISETP.NE.AND UP0, UPT, UR10, 0x3, UPT ;  /* 0x000000030a00788c */ /* 0x000fe2000bf05270 */
[----:B------:R-:W-:Y:S01]  /*01c0*/  ISETP.NE.AND P1, PT, RZ, UR5, PT ;  /* 0x00000005ff007c0c */ /* 0x000fe2000bf25270 */
[----:B------:R-:W-:Y:S02]  /*01d0*/  UIADD3 UR18, UR5, -0x1, URZ ;  /* 0xffffffff05127890 */ /* 0x000fe4000fffe03f */
[----:B------:R-:W-:Y:S02]  /*01e0*/  UISETP.EQ.OR UP0, UPT, UR10, URZ, !UP0 ;  /* 0x0000003f0a00728c */ /* 0x000fe4000c702670 */
[----:B------:R-:W-:Y:S02]  /*01f0*/  UISETP.GE.U32.AND UP1, UPT, UR18, 0x2, UPT ;  /* 0x000000021200788c */ /* 0x000fe4000bf26070 */
[----:B------:R-:W-:-:S04]  /*0200*/  UISETP.EQ.AND UP0, UPT, UR5, URZ, UP0 ;  /* 0x0000003f0500728c */ /* 0x000fc80008702270 */
[----:B------:R-:W-:-:S04]  /*0210*/  USEL UR38, URZ, 0x1, !UP0 ;  /* 0x000000013f267887 */ /* 0x000fc8000c000000 */
[----:B------:R-:W-:Y:S01]  /*0220*/  USEL UR38, UR38, 0x2, UP1 ;  /* 0x0000000226267887 */ /* 0x000fe20008800000 */
[----:B0-----:R-:W-:-:S13]  /*0230*/  ISETP.NE.AND P0, PT, R2, RZ, PT ;  /* 0x000000ff0200720c */ /* 0x001fda0003f05270 */
[----:B------:R-:W-:Y:S05]  /*0240*/  @P0 BRA `(.L_x_2) ;  /* 0x0000000000680947 */ /* 0x000fea0003800000 */
[----:B------:R-:W0:Y:S01]  /*0250*/  S2UR UR8, SR_CgaCtaId ;  /* 0x00000000000879c3 */ /* 0x000e220000008800 */
[----:B------:R-:W-:Y:S01]  /*0260*/  UMOV UR4, 0x400 ;  /* 0x0000040000047882 */ /* 0x000fe20000000000 */
[----:B------:R-:W-:Y:S01]  /*0270*/  UMOV UR5, 0x1 ;  /* 0x0000000100057882 */ /* 0x000fe20000000000 */
[----:B------:R-:W-:Y:S01]  /*0280*/  UMOV UR6, 0x100 ;  /* 0x0000010000067882 */ /* 0x000fe20000000000 */
[----:B------:R-:W-:Y:S01]  /*0290*/  ELECT P0, URZ, PT ;  /* 0x00000000003f782f */ /* 0x000fe20003800000 */
[----:B------:R-:W-:-:S04]  /*02a0*/  UIADD3 UR6, -UR6, 0x100000, URZ ;  /* 0x0010000006067890 */ /* 0x000fc8000fffe13f */
[----:B------:R-:W-:Y:S02]  /*02b0*/  USHF.L.U32 UR7, UR6, 0xb, URZ ;  /* 0x0000000b06077899 */ /* 0x000fe4000800063f */
[----:B------:R-:W-:Y:S02]  /*02c0*/  USHF.L.U32 UR6, UR6, 0x1, URZ ;  /* 0x0000000106067899 */ /* 0x000fe4000800063f */
[----:B0-----:R-:W-:Y:S02]  /*02d0*/  ULEA UR8, UR8, UR4, 0x18 ;  /* 0x0000000408087291 */ /* 0x001fe4000f8ec03f */
[----:B------:R-:W-:-:S04]  /*02e0*/  UIADD3 UR4, -UR5, 0x100000, URZ ;  /* 0x0010000005047890 */ /* 0x000fc8000fffe13f */
[----:B------:R-:W-:Y:S02]  /*02f0*/  USHF.L.U32 UR5, UR4, 0xb, URZ ;  /* 0x0000000b04057899 */ /* 0x000fe4000800063f */
[----:B------:R-:W-:Y:S01]  /*0300*/  USHF.L.U32 UR4, UR4, 0x1, URZ ;  /* 0x0000000104047899 */ /* 0x000fe2000800063f */
[----:B------:R-:W0:Y:S11]  /*0310*/  FENCE.VIEW.ASYNC.S ;  /* 0x00000000000073c6 */ /* 0x000e360000000000 */
[----:B0-----:R0:W1:Y:S01]  /*0320*/  SYNCS.EXCH.64 URZ, [UR8], UR4 ;  /* 0x00000004083f75b2 */ /* 0x0010620008000100 */
[----:B------:R0:W2:Y:S01]  /*0330*/  SYNCS.EXCH.64 URZ, [UR8+0x30], UR6 ;  /* 0x00003006083f75b2 */ /* 0x0000a20008000100 */
[----:B------:R0:W3:Y:S01]  /*0340*/  SYNCS.EXCH.64 URZ, [UR8+0x8], UR4 ;  /* 0x00000804083f75b2 */ /* 0x0000e20008000100 */
[----:B------:R0:W4:Y:S01]  /*0350*/  SYNCS.EXCH.64 URZ, [UR8+0x38], UR6 ;  /* 0x00003806083f75b2 */ /* 0x0001220008000100 */
[----:B------:R0:W0:Y:S01]  /*0360*/  SYNCS.EXCH.64 URZ, [UR8+0x10], UR4 ;  /* 0x00001004083f75b2 */ /* 0x0000220008000100 */
[----:B------:R0:W0:Y:S01]  /*0370*/  SYNCS.EXCH.64 URZ, [UR8+0x40], UR6 ;  /* 0x00004006083f75b2 */ /* 0x0000220008000100 */
[----:B------:R0:W0:Y:S01]  /*0380*/  SYNCS.EXCH.64 URZ, [UR8+0x18], UR4 ;  /* 0x00001804083f75b2 */ /* 0x0000220008000100 */
[----:B------:R0:W0:Y:S01]  /*0390*/  SYNCS.EXCH.64 URZ, [UR8+0x48], UR6 ;  /* 0x00004806083f75b2 */ /* 0x0000220008000100 */
[----:B------:R0:W0:Y:S01]  /*03a0*/  SYNCS.EXCH.64 URZ, [UR8+0x20], UR4 ;  /* 0x00002004083f75b2 */ /* 0x0000220008000100 */
[----:B------:R0:W0:Y:S01]  /*03b0*/  SYNCS.EXCH.64 URZ, [UR8+0x50], UR6 ;  /* 0x00005006083f75b2 */ /* 0x0000220008000100 */
[----:B------:R0:W0:Y:S01]  /*03c0*/  SYNCS.EXCH.64 URZ, [UR8+0x28], UR4 ;  /* 0x00002804083f75b2 */ /* 0x0000220008000100 */
[----:B------:R0:W0:Y:S01]  /*03d0*/  SYNCS.EXCH.64 URZ, [UR8+0x58], UR6 ;  /* 0x00005806083f75b2 */ /* 0x0000220008000100 */
[----:B------:R-:W-:Y:S01]  /*03e0*/  NOP ;  /* 0x0000000000007918 */ /* 0x000fe20000000000 */
.L_x_2:
[----:B------:R-:W5:Y:S01]  /*03f0*/  SHFL.IDX PT, R0, R0, RZ, 0x1f ;  /* 0x00001fff00007589 */ /* 0x000f6200000e0000 */
[----:B------:R-:W-:Y:S01]  /*0400*/  ELECT P0, URZ, PT ;  /* 0x00000000003f782f */ /* 0x000fe20003800000 */
[----:B------:R-:W1:Y:S01]  /*0410*/  S2UR UR17, SR_CTAID.Y ;  /* 0x00000000001179c3 */ /* 0x000e620000002600 */
[----:B0-----:R-:W-:Y:S01]  /*0420*/  ULDC UR5, c[0x0][0x65c] ;  /* 0x0001970000057ab9 */ /* 0x001fe20000000800 */
[----:B------:R-:W-:Y:S01]  /*0430*/  UMOV UR12, 0x20 ;  /* 0x00000020000c7882 */ /* 0x000fe20000000000 */
[----:B------:R-:W-:Y:S01]  /*0440*/  UISETP.NE.AND UP2, UPT, UR5, 0x1, UPT ;  /* 0x000000010500788c */ /* 0x000fe2000bf45270 */
[----:B------:R-:W-:Y:S01]  /*0450*/  NOP ;  /* 0x0000000000007918 */ /* 0x000fe20000000000 */
[----:B------:R-:W-:Y:S02]  /*0460*/  NOP ;  /* 0x0000000000007918 */ /* 0x000fe40000000000 */
[----:B------:R-:W-:Y:S01]  /*0470*/  UP2UR UR39, UPR, URZ, 0x4 ;  /* 0x000000043f277883 */ /* 0x000fe20008000000 */
[----:B------:R-:W0:Y:S01]  /*0480*/  S2UR UR4, SR_CTAID.X ;  /* 0x00000000000479c3 */ /* 0x000e220000002500 */
[----:B------:R-:W-:-:S02]  /*0490*/  PLOP3.LUT P3, PT, PT, PT, UP2, 0x80, 0x0 ;  /* 0x000000000000781c */ /* 0x000fc40003f6f028 */
[----:B------:R-:W-:Y:S02]  /*04a0*/  PLOP3.LUT P2, PT, PT, PT, UP2, 0x80, 0x0 ;  /* 0x000000000000781c */ /* 0x000fe40003f4f028 */
[----:B------:R-:W-:Y:S01]  /*04b0*/  PLOP3.LUT P4, PT, PT, PT, UP2, 0x80, 0x0 ;  /* 0x000000000000781c */ /* 0x000fe20003f8f028 */
[----:B------:R-:W-:Y:S01]  /*04c0*/  @UP2 ULDC UR14, c[0x0][0x10] ;  /* 0x00000400000e2ab9 */ /* 0x000fe20000000800 */
[----:B------:R-:W-:Y:S01]  /*04d0*/  @UP2 UMOV UR9, URZ ;  /* 0x0000003f00092c82 */ /* 0x000fe20008000000 */
[----:B------:R-:W-:Y:S01]  /*04e0*/  @!UP2 ULDC UR11, c[0x0][0xc] ;  /* 0x00000300000baab9 */ /* 0x000fe20000000800 */
[----:B-----5:R-:W-:Y:S01]  /*04f0*/  ISETP.NE.OR P0, PT, R0, RZ, !P0 ;  /* 0x000000ff0000720c */ /* 0x020fe20004705670 */
[----:B-1----:R-:W-:Y:S02]  /*0500*/  @UP2 UMOV UR7, UR17 ;  /* 0x0000001100072c82 */ /* 0x002fe40008000000 */
[----:B------:R-:W-:Y:S01]  /*0510*/  @UP2 UMOV UR8, UR7 ;  /* 0x0000000700082c82 */ /* 0x000fe20008000000 */
[----:B------:R-:W-:Y:S01]  /*0520*/  @!UP2 UMOV UR7, UR17 ;  /* 0x000000110007ac82 */ /* 0x000fe20008000000 */
[----:B0-----:R-:W-:-:S08]  /*0530*/  @UP2 UIMAD.WIDE.U32 UR14, UR4, UR14, UR8 ;  /* 0x0000000e040e22a5 */ /* 0x001fd0000f8e0008 */
[----:B------:R-:W-:Y:S01]  /*0540*/  VOTEU.ALL UP0, P0 ;  /* 0x00000000003f7886 */ /* 0x000fe20000000000 */
[----:B------:R-:W-:Y:S01]  /*0550*/  VOTEU.ALL UP1, P0 ;  /* 0x00000000003f7886 */ /* 0x000fe20000020000 */
[----:B------:R-:W-:-:S03]  /*0560*/  IMAD.U32 R2, RZ, RZ, UR14 ;  /* 0x0000000eff027e24 */ /* 0x000fc6000f8e00ff */
[----:B------:R-:W0:Y:S01]  /*0570*/  @!UP0 S2UR UR6, SR_CgaCtaId ;  /* 0x00000000000689c3 */ /* 0x000e220000008800 */
[----:B------:R-:W-:Y:S01]  /*0580*/  @!UP0 UMOV UR5, 0x400 ;  /* 0x0000040000058882 */ /* 0x000fe20000000000 */
[----:B------:R-:W-:-:S04]  /*0590*/  @!UP0 UIADD3 UR12, -UR12, 0x100000, URZ ;  /* 0x001000000c0c8890 */ /* 0x000fc8000fffe13f */
[----:B------:R-:W-:Y:S02]  /*05a0*/  @!UP0 USHF.L.U32 UR13, UR12, 0xb, URZ ;  /* 0x0000000b0c0d8899 */ /* 0x000fe4000800063f */
[----:B------:R-:W-:Y:S01]  /*05b0*/  @!UP0 USHF.L.U32 UR12, UR12, 0x1, URZ ;  /* 0x000000010c0c8899 */ /* 0x000fe2000800063f */
[----:B------:R-:W-:Y:S01]  /*05c0*/  IMAD.U32 R3, RZ, RZ, UR15 ;  /* 0x0000000fff037e24 */ /* 0x000fe2000f8e00ff */
[----:B0-----:R-:W-:Y:S01]  /*05d0*/  @!UP0 ULEA UR16, UR6, UR5, 0x18 ;  /* 0x0000000506108291 */ /* 0x001fe2000f8ec03f */
[----:B------:R-:W-:Y:S01]  /*05e0*/  VOTEU.ALL UP0, P0 ;  /* 0x00000000003f7886 */ /* 0x000fe20000000000 */
[----:B------:R-:W-:Y:S01]  /*05f0*/  PLOP3.LUT P0, PT, PT, PT, UP2, 0x80, 0x0 ;  /* 0x000000000000781c */ /* 0x000fe20003f0f028 */
[----:B------:R-:W-:Y:S01]  /*0600*/  UMOV UR5, URZ ;  /* 0x0000003f00057c82 */ /* 0x000fe20008000000 */
[----:B------:R-:W-:Y:S01]  /*0610*/  @UP2 UMOV UR6, URZ ;  /* 0x0000003f00062c82 */ /* 0x000fe20008000000 */
[----:B------:R-:W-:Y:S02]  /*0620*/  @!UP2 UIMAD.WIDE.U32 UR8, UR11, UR7, UR4 ;  /* 0x000000070b08a2a5 */ /* 0x000fe4000f8e0004 */
[----:B------:R-:W-:Y:S01]  /*0630*/  @UP2 UIADD3 UR6, UR15, UR6, URZ ;  /* 0x000000060f062290 */ /* 0x000fe2000fffe03f */
[----:B------:R-:W0:Y:S04]  /*0640*/  FENCE.VIEW.ASYNC.S ;  /* 0x00000000000073c6 */ /* 0x000e280000000000 */
[----:B0-----:R0:W2:Y:S01]  /*0650*/  @!UP0 SYNCS.EXCH.64 URZ, [UR16+0x70], UR12 ;  /* 0x0000700c103f85b2 */ /* 0x0010a20008000100 */
[----:B------:R-:W-:Y:S01]  /*0660*/  IMAD.U32 R5, RZ, RZ, UR9 ;  /* 0x00000009ff057e24 */ /* 0x000fe2000f8e00ff */
[----:B------:R-:W-:Y:S01]  /*0670*/  MOV R4, UR8 ;  /* 0x0000000800047c02 */ /* 0x000fe20008000f00 */
[----:B------:R-:W-:Y:S01]  /*0680*/  @P2 IMAD.U32 R17, RZ, RZ, UR6 ;  /* 0x00000006ff112e24 */ /* 0x000fe2000f8e00ff */
[----:B------:R-:W-:Y:S01]  /*0690*/  @P0 MOV R6, R2 ;  /* 0x0000000200060202 */ /* 0x000fe20000000f00 */
[----:B------:R-:W-:-:S02]  /*06a0*/  IMAD.U32 R2, RZ, RZ, UR8 ;  /* 0x00000008ff027e24 */ /* 0x000fc4000f8e00ff */
[----:B------:R-:W-:Y:S02]  /*06b0*/  IMAD.U32 R3, RZ, RZ, UR9 ;  /* 0x00000009ff037e24 */ /* 0x000fe4000f8e00ff */
[----:B------:R-:W-:Y:S02]  /*06c0*/  @!P3 IMAD.MOV.U32 R6, RZ, RZ, R2 ;  /* 0x000000ffff06b224 */ /* 0x000fe400078e0002 */
[----:B------:R-:W-:-:S03]  /*06d0*/  @!P4 IMAD.MOV.U32 R17, RZ, RZ, R5 ;  /* 0x000000ffff11c224 */ /* 0x000fc600078e0005 */
[----:B------:R0:W-:Y:S01]  /*06e0*/  STL [R1+0x200], R6 ;  /* 0x0002000601007387 */ /* 0x0001e20000100800 */
[----:B------:R0:W2:Y:S01]  /*06f0*/  @!UP1 SYNCS.EXCH.64 URZ, [UR16+0x78], UR12 ;  /* 0x0000780c103f95b2 */ /* 0x0000a20008000100 */
[----:B------:R-:W-:Y:S01]  /*0700*/  NOP ;  /* 0x0000000000007918 */ /* 0x000fe20000000000 */
[----:B--234-:R-:W-:Y:S06]  /*0710*/  BAR.SYNC.DEFER_BLOCKING 0x0 ;  /* 0x0000000000007b1d */ /* 0x01cfec0000010000 */
[----:B------:R-:W-:Y:S05]  /*0720*/  @!P1 BRA `(.L_x_3) ;  /* 0x0000020c00d09947 */ /* 0x000fea0003800000 */
[----:B------:R-:W-:-:S06]  /*0730*/  UISETP.GT.U32.AND UP0, UPT, UR18, 0x1, UPT ;  /* 0x000000011200788c */ /* 0x000fcc000bf04070 */
[----:B------:R-:W-:-:S13]  /*0740*/  PLOP3.LUT P0, PT, PT, PT, UP0, 0x80, 0x0 ;  /* 0x000000000000781c */ /* 0x000fda0003f0f008 */
[----:B0-----:R-:W-:Y:S05]  /*0750*/  @P0 EXIT ;  /* 0x000000000000094d */ /* 0x001fea0003800000 */
[----:B------:R-:W-:Y:S01]  /*0760*/  ULDC.64 UR8, c[0x0][0x650] ;  /* 0x0001940000087ab9 */ /* 0x000fe20000000a00 */
[----:B------:R-:W-:Y:S01]  /*0770*/  UMOV UR40, 0xffffffff ;  /* 0xffffffff00287882 */ /* 0x000fe20000000000 */
[----:B------:R-:W-:Y:S01]  /*0780*/  ISETP.GE.U32.AND P0, PT, R6, UR8, PT ;  /* 0x0000000806007c0c */ /* 0x000fe2000bf06070 */
[----:B------:R-:W-:Y:S01]  /*0790*/  UMOV UR41, 0xffffffff ;  /* 0xffffffff00297882 */ /* 0x000fe20000000000 */
[----:B------:R-:W-:Y:S01]  /*07a0*/  UMOV UR42, 0xffffffff ;  /* 0xffffffff002a7882 */ /* 0x000fe20000000000 */
[----:B------:R-:W-:Y:S02]  /*07b0*/  PRMT R0, RZ, 0x7610, R0 ;  /* 0x00007610ff007816 */ /* 0x000fe40000000000 */
[----:B------:R-:W-:-:S13]  /*07c0*/  ISETP.GE.U32.AND.EX P0, PT, R17, UR9, PT, P0 ;  /* 0x0000000911007c0c */ /* 0x000fda000bf06100 */
[----:B------:R-:W-:Y:S05]  /*07d0*/  @P0 BRA `(.L_x_4) ;  /* 0x0000000400800947 */ /* 0x000fea0003800000 */
[----:B------:R-:W-:Y:S01]  /*07e0*/  I2FP.F32.U32 R0, UR4 ;  /* 0x0000000400007c45 */ /* 0x000fe20008201000 */
[----:B------:R-:W-:Y:S01]  /*07f0*/  ULDC.64 UR16, c[0x0][0x628] ;  /* 0x00018a0000107ab9 */ /* 0x000fe20000000a00 */
[----:B------:R-:W-:Y:S01]  /*0800*/  ULDC UR6, c[0x0][0x150] ;  /* 0x0000540000067ab9 */ /* 0x000fe20000000800 */
[----:B------:R-:W-:Y:S01]  /*0810*/  ISETP.NE.U32.AND P0, PT, RZ, UR16, PT ;  /* 0x00000010ff007c0c */ /* 0x000fe2000bf05070 */
[----:B------:R-:W-:Y:S01]  /*0820*/  ULDC UR15, c[0x0][0x630] ;  /* 0x00018c00000f7ab9 */ /* 0x000fe20000000800 */
[----:B------:R-:W-:Y:S01]  /*0830*/  FMUL R0, R0, UR6 ;  /* 0x0000000600007c20 */ /* 0x000fe20008400000 */
[----:B------:R-:W-:Y:S01]  /*0840*/  R2UR UR18, R6 ;  /* 0x00000000061272ca */ /* 0x000fe200000e0000 */
[----:B------:R-:W-:Y:S01]  /*0850*/  ULDC UR20, c[0x0][0x154] ;  /* 0x0000550000147ab9 */ /* 0x000fe20000000800 */
[----:B------:R-:W-:Y:S01]  /*0860*/  ISETP.NE.AND.EX P0, PT, RZ, UR17, PT, P0 ;  /* 0x00000011ff007c0c */ /* 0x000fe2000bf05300 */
[----:B------:R0:W1:Y:S01]  /*0870*/  F2I.U32.TRUNC.NTZ R2, R0 ;  /* 0x0000000000027305 */ /* 0x000062000020f000 */
[----:B------:R-:W-:-:S02]  /*0880*/  R2UR UR19, R17 ;  /* 0x00000000111372ca */ /* 0x000fc400000e0000 */
[----:B------:R-:W-:Y:S02]  /*0890*/  R2UR UR8, R6 ;  /* 0x00000000060872ca */ /* 0x000fe400000e0000 */
[----:B------:R-:W-:-:S07]  /*08a0*/  R2UR UR9, R17 ;  /* 0x00000000110972ca */ /* 0x000fce00000e0000 */
[----:B0-----:R-:W-:Y:S08]  /*08b0*/  @!P0 BRA `(.L_x_5) ;  /* 0x0000000000308947 */ /* 0x001ff00003800000 */
[----:B------:R-:W-:Y:S01]  /*08c0*/  R2UR UR8, R6 ;  /* 0x00000000060872ca */ /* 0x000fe200000e0000 */
[----:B------:R-:W-:Y:S01]  /*08d0*/  ULDC UR6, c[0x0][0x634] ;  /* 0x00018d0000067ab9 */ /* 0x000fe20000000800 */
[----:B------:R-:W-:-:S11]  /*08e0*/  R2UR UR14, R17 ;  /* 0x00000000110e72ca */ /* 0x000fd600000e0000 */
[----:B------:R-:W-:-:S04]  /*08f0*/  UIADD3 UR6, UP0, UR8, UR6, URZ ;  /* 0x0000000608067290 */ /* 0x000fc8000ff1e03f */
[----:B------:R-:W-:-:S04]  /*0900*/  UIADD3.X UR14, URZ, UR14, URZ, UP0, !UPT ;  /* 0x0000000e3f0e7290 */ /* 0x000fc800087fe43f */
[----:B------:R-:W-:-:S04]  /*0910*/  UIMAD.WIDE.U32 UR8, UR14, UR16, URZ ;  /* 0x000000100e0872a5 */ /* 0x000fc8000f8e003f */
[----:B------:R-:W-:Y:S02]  /*0920*/  UIMAD.WIDE.U32 UR10, UP0, UR6, UR17, UR8 ;  /* 0x00000011060a72a5 */ /* 0x000fe4000f800008 */
[----:B------:R-:W-:Y:S02]  /*0930*/  UIMAD.WIDE.U32 UR8, UR6, UR16, URZ ;  /* 0x00000010060872a5 */ /* 0x000fe4000f8e003f */
[----:B------:R-:W-:Y:S02]  /*0940*/  UIADD3.X UR13, URZ, URZ, URZ, UP0, !UPT ;  /* 0x0000003f3f0d7290 */ /* 0x000fe400087fe43f */
[----:B------:R-:W-:Y:S01]  /*0950*/  UIADD3 URZ, UP0, UR9, UR10, URZ ;  /* 0x0000000a093f7290 */ /* 0x000fe2000ff1e03f */
[----:B------:R-:W-:-:S03]  /*0960*/  UMOV UR12, UR11 ;  /* 0x0000000b000c7c82 */ /* 0x000fc60008000000 */
[----:B------:R-:W-:-:S12]  /*0970*/  UIMAD.WIDE.U32.X UR8, UR14, UR17, UR12, UP0 ;  /* 0x000000110e0872a5 */ /* 0x000fd800080e040c */
.L_x_5:
[----:B------:R-:W-:Y:S01]  /*0980*/  USHF.R.U64 UR42, UR8, UR15, UR9 ;  /* 0x0000000f082a7299 */ /* 0x000fe20008001209 */
[----:B------:R-:W-:Y:S01]  /*0990*/  I2FP.F32.U32 R0, UR7 ;  /* 0x0000000700007c45 */ /* 0x000fe20008201000 */
[----:B------:R-:W-:Y:S01]  /*09a0*/  USHF.R.U32.HI UR5, URZ, UR15, UR9 ;  /* 0x0000000f3f057299 */ /* 0x000fe20008011609 */
[----:B-1----:R-:W-:Y:S01]  /*09b0*/  R2UR UR12, R2 ;  /* 0x00000000020c72ca */ /* 0x002fe200000e0000 */
[----:B------:R-:W-:Y:S02]  /*09c0*/  UIADD3 UR6, UP0, URZ, -UR42, URZ ;  /* 0x8000002a3f067290 */ /* 0x000fe4000ff1e03f */
[----:B------:R-:W-:Y:S01]  /*09d0*/  FMUL R0, R0, UR20 ;  /* 0x0000001400007c20 */ /* 0x000fe20008400000 */
[----:B------:R-:W-:Y:S01]  /*09e0*/  ULDC.64 UR8, c[0x0][0x620] ;  /* 0x0001880000087ab9 */ /* 0x000fe20000000a00 */
[----:B------:R-:W-:Y:S01]  /*09f0*/  UIADD3.X UR5, URZ, ~UR5, URZ, UP0, !UPT ;  /* 0x800000053f057290 */ /* 0x000fe200087fe43f */
[----:B------:R-:W-:Y:S01]  /*0a00*/  UMOV UR10, UR18 ;  /* 0x00000012000a7c82 */ /* 0x000fe20008000000 */
[----:B------:R-:W-:-:S02]  /*0a10*/  UMOV UR11, UR19 ;  /* 0x00000013000b7c82 */ /* 0x000fc40008000000 */
[----:B------:R-:W-:Y:S01]  /*0a20*/  UIMAD UR5, UR5, UR8, URZ ;  /* 0x00000008050572a4 */ /* 0x000fe2000f8e023f */
[----:B------:R-:W0:Y:S01]  /*0a30*/  F2I.U32.TRUNC.NTZ R0, R0 ;  /* 0x0000000000007305 */ /* 0x000e22000020f000 */
[----:B------:R-:W-:Y:S02]  /*0a40*/  UIMAD.WIDE.U32 UR10, UR6, UR8, UR10 ;  /* 0x00000008060a72a5 */ /* 0x000fe4000f8e000a */
[----:B------:R-:W-:Y:S01]  /*0a50*/  UIMAD UR6, UR6, UR9, UR5 ;  /* 0x00000009060672a4 */ /* 0x000fe2000f8e0205 */
[----:B------:R-:W-:Y:S01]  /*0a60*/  ULDC UR21, c[0x0][0x658] ;  /* 0x0001960000157ab9 */ /* 0x000fe20000000800 */
[----:B------:R-:W-:Y:S02]  /*0a70*/  UMOV UR19, 0xffffffff ;  /* 0xffffffff00137882 */ /* 0x000fe40000000000 */
[----:B------:R-:W-:Y:S01]  /*0a80*/  UIADD3 UR6, UR11, UR6, URZ ;  /* 0x000000060b067290 */ /* 0x000fe2000fffe03f */
[----:B------:R-:W-:Y:S01]  /*0a90*/  ULDC UR15, c[0x0][0x618] ;  /* 0x00018600000f7ab9 */ /* 0x000fe20000000800 */
[----:B------:R-:W-:Y:S01]  /*0aa0*/  ULDC.64 UR8, c[0x0][0x640] ;  /* 0x0001900000087ab9 */ /* 0x000fe20000000a00 */
[----:B------:R-:W-:Y:S01]  /*0ab0*/  USHF.L.U32 UR11, UR19, UR21, URZ ;  /* 0x00000015130b7299 */ /* 0x000fe2000800063f */
[----:B------:R-:W-:Y:S01]  /*0ac0*/  ISETP.NE.U32.AND P0, PT, RZ, UR8, PT ;  /* 0x00000008ff007c0c */ /* 0x000fe2000bf05070 */
[----:B------:R-:W-:-:S02]  /*0ad0*/  USHF.R.U64 UR19, UR10, UR15, UR6 ;  /* 0x0000000f0a137299 */ /* 0x000fc40008001206 */
[----:B------:R-:W-:Y:S01]  /*0ae0*/  USHF.R.U32.HI UR10, URZ, UR15, UR6 ;  /* 0x0000000f3f0a7299 */ /* 0x000fe20008011606 */
[----:B0-----:R-:W-:Y:S01]  /*0af0*/  R2UR UR14, R0 ;  /* 0x00000000000e72ca */ /* 0x001fe200000e0000 */
[----:B------:R-:W-:Y:S01]  /*0b00*/  ULDC UR17, c[0x0][0x608] ;  /* 0x0001820000117ab9 */ /* 0x000fe20000000800 */
[----:B------:R-:W-:Y:S01]  /*0b10*/  ISETP.NE.AND.EX P0, PT, RZ, UR9, PT, P0 ;  /* 0x00000009ff007c0c */ /* 0x000fe2000bf05300 */
[----:B------:R-:W-:Y:S02]  /*0b20*/  USHF.R.U64 UR23, UR19, UR17, UR10 ;  /* 0x0000001113177299 */ /* 0x000fe4000800120a */
[----:B------:R-:W-:Y:S01]  /*0b30*/  USHF.R.U32.HI UR10, URZ, UR17, UR10 ;  /* 0x000000113f0a7299 */ /* 0x000fe2000801160a */
[----:B------:R-:W-:Y:S01]  /*0b40*/  UMOV UR16, 0x1 ;  /* 0x0000000100107882 */ /* 0x000fe20000000000 */
[----:B------:R-:W-:Y:S02]  /*0b50*/  UIADD3 UR12, -UR12, URZ, URZ ;  /* 0x0000003f0c0c7290 */ /* 0x000fe4000fffe13f */
[----:B------:R-:W-:-:S02]  /*0b60*/  USHF.R.U64 UR24, UR23, UR21, UR10 ;  /* 0x0000001517187299 */ /* 0x000fc4000800120a */
[----:B------:R-:W-:Y:S01]  /*0b70*/  USHF.L.U32 UR6, UR16, UR21, URZ ;  /* 0x0000001510067299 */ /* 0x000fe2000800063f */
[----:B------:R-:W-:Y:S01]  /*0b80*/  ULDC UR13, c[0x0][0x144] ;  /* 0x00005100000d7ab9 */ /* 0x000fe20000000800 */
[----:B------:R-:W-:Y:S01]  /*0b90*/  ULDC UR5, c[0x0][0x600] ;  /* 0x0001800000057ab9 */ /* 0x000fe20000000800 */
[----:B------:R-:W-:Y:S02]  /*0ba0*/  ULOP3.LUT UR16, URZ, UR11, URZ, 0x33, !UPT ;  /* 0x0000000b3f107292 */ /* 0x000fe4000f8e333f */
[----:B------:R-:W-:Y:S02]  /*0bb0*/  USHF.R.U32.HI UR11, URZ, UR21, UR10 ;  /* 0x000000153f0b7299 */ /* 0x000fe4000801160a */
[----:B------:R-:W-:Y:S02]  /*0bc0*/  UIADD3 UR18, UR5, -0x1, URZ ;  /* 0xffffffff05127890 */ /* 0x000fe4000fffe03f */
[----:B------:R-:W-:Y:S02]  /*0bd0*/  UIADD3 UR20, -UR14, URZ, URZ ;  /* 0x0000003f0e147290 */ /* 0x000fe4000fffe13f */
[----:B------:R-:W-:Y:S01]  /*0be0*/  UIMAD UR4, UR13, UR12, UR4 ;  /* 0x0000000c0d0472a4 */ /* 0x000fe2000f8e0204 */
[----:B------:R-:W-:Y:S01]  /*0bf0*/  ULDC UR25, c[0x0][0x148] ;  /* 0x0000520000197ab9 */ /* 0x000fe20000000800 */
[----:B------:R-:W-:Y:S01]  /*0c00*/  ULDC UR21, c[0x0][0x648] ;  /* 0x0001920000157ab9 */ /* 0x000fe20000000800 */
[----:B------:R-:W-:Y:S01]  /*0c10*/  ULDC UR22, c[0x0][0x638] ;  /* 0x00018e0000167ab9 */ /* 0x000fe20000000800 */
[----:B------:R-:W-:Y:S01]  /*0c20*/  UMOV UR10, UR24 ;  /* 0x00000018000a7c82 */ /* 0x000fe20008000000 */
[----:B------:R-:W-:Y:S07]  /*0c30*/  @!P0 BRA `(.L_x_6) ;  /* 0x0000000000308947 */ /* 0x000fee0003800000 */
[----:B------:R-:W-:Y:S02]  /*0c40*/  ULDC UR14, c[0x0][0x64c] ;  /* 0x00019300000e7ab9 */ /* 0x000fe40000000800 */
        /* <DEDUP_REMOVED lines=8> */
[----:B------:R-:W-:-:S07]  /*0cd0*/  UIMAD.WIDE.U32.X UR8, UR17, UR9, UR14, UP0 ;  /* 0x00000009110872a5 */ /* 0x000fce00080e040e */
[----:B------:R-:W-:Y:S01]  /*0ce0*/  UMOV UR10, UR8 ;  /* 0x00000008000a7c82 */ /* 0x000fe20008000000 */
[----:B------:R-:W-:-:S05]  /*0cf0*/  UMOV UR11, UR9 ;  /* 0x00000009000b7c82 */ /* 0x000fca0008000000 */
.L_x_6:
[----:B------:R-:W-:Y:S01]  /*0d00*/  UISETP.NE.AND UP0, UPT, UR39, URZ, UPT ;  /* 0x0000003f2700728c */ /* 0x000fe2000bf05270 */
[----:B------:R-:W-:Y:S01]  /*0d10*/  MOV R0, 0x1 ;  /* 0x0000000100007802 */ /* 0x000fe20000000f00 */
[----:B------:R-:W-:Y:S02]  /*0d20*/  USHF.R.U64 UR8, UR10, UR21, UR11 ;  /* 0x000000150a087299 */ /* 0x000fe4000800120b */
[----:B------:R-:W-:Y:S02]  /*0d30*/  ULOP3.LUT UR16, UR23, UR16, URZ, 0xc0, !UPT ;  /* 0x0000001017107292 */ /* 0x000fe4000f8ec03f */
[----:B------:R-:W-:Y:S02]  /*0d40*/  ULOP3.LUT UR18, UR19, UR18, URZ, 0xc0, !UPT ;  /* 0x0000001213127292 */ /* 0x000fe4000f8ec03f */
[----:B------:R-:W-:-:S03]  /*0d50*/  UIMAD UR16, UR6, UR8, UR16 ;  /* 0x00000008061072a4 */ /* 0x000fc6000f8e0210 */
[----:B------:R-:W-:Y:S02]  /*0d60*/  @UP0 UIMAD UR4, UR25, UR20, UR7 ;  /* 0x00000014190402a4 */ /* 0x000fe4000f8e0207 */
[----:B------:R-:W-:-:S04]  /*0d70*/  UIADD3 UR7, -UR8, URZ, URZ ;  /* 0x0000003f08077290 */ /* 0x000fc8000fffe13f */
[----:B------:R-:W-:-:S03]  /*0d80*/  UIMAD UR6, UR7, UR22, UR24 ;  /* 0x00000016070672a4 */ /* 0x000fc6000f8e0218 */
[----:B------:R-:W-:Y:S01]  /*0d90*/  ULDC UR7, c[0x0][0x610] ;  /* 0x0001840000077ab9 */ /* 0x000fe20000000800 */
[----:B------:R-:W-:Y:S02]  /*0da0*/  UIMAD UR6, UR6, UR5, UR18 ;  /* 0x00000005060672a4 */ /* 0x000fe4000f8e0212 */
[----:B------:R-:W-:-:S04]  /*0db0*/  UIMAD UR4, UR16, UR7, UR4 ;  /* 0x00000007100472a4 */ /* 0x000fc8000f8e0204 */
[----:B------:R-:W-:Y:S02]  /*0dc0*/  USEL UR41, UR6, UR4, !UP0 ;  /* 0x0000000406297287 */ /* 0x000fe4000c000000 */
[----:B------:R-:W-:-:S12]  /*0dd0*/  USEL UR40, UR4, UR6, !UP0 ;  /* 0x0000000604287287 */ /* 0x000fd8000c000000 */
.L_x_4:
[----:B------:R-:W-:-:S08]  /*0de0*/  NOP ;  /* 0x0000000000007918 */ /* 0x000fd00000000000 */
[----:B------:R-:W0:Y:S02]  /*0df0*/  USETMAXREG.TRY_ALLOC.CTAPOOL UP0, 0xf0 ;  /* 0x000000f0000079c8 */ /* 0x000e240008000600 */
[----:B0-----:R-:W-:-:S13]  /*0e00*/  PLOP3.LUT P0, PT, PT, PT, UP0, 0x80, 0x0 ;  /* 0x000000000000781c */ /* 0x001fda0003f0f008 */
[----:B------:R-:W-:Y:S05]  /*0e10*/  @!P0 BRA `(.L_x_4) ;  /* 0xfffffffc00f08947 */ /* 0x000fea000383ffff */
[----:B------:R-:W-:Y:S01]  /*0e20*/  ULDC.64 UR4, c[0x0][0x598] ;  /* 0x0001660000047ab9 */ /* 0x000fe20000000a00 */
[----:B------:R-:W-:Y:S01]  /*0e30*/  ULDC.64 UR44, c[0x0][0x208] ;  /* 0x00008200002c7ab9 */ /* 0x000fe20000000a00 */
[----:B------:R-:W-:-:S04]  /*0e40*/  ISETP.NE.U32.AND P0, PT, RZ, UR4, PT ;  /* 0x00000004ff007c0c */ /* 0x000fc8000bf05070 */
[----:B------:R-:W-:-:S13]  /*0e50*/  ISETP.NE.AND.EX P0, PT, RZ, UR5, PT, P0 ;  /* 0x00000005ff007c0c */ /* 0x000fda000bf05300 */
[----:B------:R-:W-:Y:S05]  /*0e60*/  @!P0 BRA `(.L_x_7) ;  /* 0x00000000001c8947 */ /* 0x000fea0003800000 */
[----:B------:R-:W0:Y:S02]  /*0e70*/  LDC.64 R2, c[0x0][0x598] ;  /* 0x00016600ff027b82 */ /* 0x000e240000000a00 */
[----:B0-----:R-:W2:Y:S02]  /*0e80*/  LDG.E.64 R2, desc[UR44][R2.64] ;  /* 0x0000002c02027981 */ /* 0x001ea4000c1e1b00 */
[----:B--2---:R-:W-:-:S04]  /*0e90*/  ISETP.NE.U32.AND P0, PT, R2, RZ, PT ;  /* 0x000000ff0200720c */ /* 0x004fc80003f05070 */
[----:B------:R-:W-:-:S13]  /*0ea0*/  ISETP.NE.AND.EX P0, PT, R3, RZ, PT, P0 ;  /* 0x000000ff0300720c */ /* 0x000fda0003f05300 */
[----:B------:R-:W-:Y:S05]  /*0eb0*/  @!P0 BRA `(.L_x_7) ;  /* 0x0000000000088947 */ /* 0x000fea0003800000 */
[----:B------:R0:W5:Y:S01]  /*0ec0*/  LD.E R2, desc[UR44][R2.64] ;  /* 0x0000002c02027980 */ /* 0x000162000c101900 */
[----:B------:R-:W-:Y:S05]  /*0ed0*/  BRA `(.L_x_8) ;  /* 0x0000000000247947 */ /* 0x000fea0003800000 */
.L_x_7:
[----:B------:R-:W-:Y:S02]  /*0ee0*/  ULDC.64 UR4, c[0x0][0x588] ;  /* 0x0001620000047ab9 */ /* 0x000fe40000000a00 */
[----:B------:R-:W-:-:S04]  /*0ef0*/  ISETP.NE.U32.AND P0, PT, RZ, UR4, PT ;  /* 0x00000004ff007c0c */ /* 0x000fc8000bf05070 */
[----:B------:R-:W-:-:S13]  /*0f00*/  ISETP.NE.AND.EX P0, PT, RZ, UR5, PT, P0 ;  /* 0x00000005ff007c0c */ /* 0x000fda000bf05300 */
[----:B------:R-:W-:Y:S05]  /*0f10*/  @!P0 BRA `(.L_x_9) ;  /* 0x00000000000c8947 */ /* 0x000fea0003800000 */
[----:B------:R-:W0:Y:S02]  /*0f20*/  LDC.64 R2, c[0x0][0x588] ;  /* 0x00016200ff027b82 */ /* 0x000e240000000a00 */
[----:B0-----:R1:W5:Y:S01]  /*0f30*/  LDG.E R2, desc[UR44][R2.64] ;  /* 0x0000002c02027981 */ /* 0x001362000c1e1900 */
[----:B------:R-:W-:Y:S05]  /*0f40*/  BRA `(.L_x_8) ;  /* 0x0000000000087947 */ /* 0x000fea0003800000 */
.L_x_9:
[----:B------:R-:W-:Y:S02]  /*0f50*/  ULDC UR4, c[0x0][0x580] ;  /* 0x0001600000047ab9 */ /* 0x000fe40000000800 */
[----:B------:R-:W-:-:S07]  /*0f60*/  IMAD.U32 R2, RZ, RZ, UR4 ;  /* 0x00000004ff027e24 */ /* 0x000fce000f8e00ff */
.L_x_8:
[----:B------:R-:W-:Y:S02]  /*0f70*/  ULDC.64 UR4, c[0x0][0x5a0] ;  /* 0x0001680000047ab9 */ /* 0x000fe40000000a00 */
[----:B------:R-:W-:-:S04]  /*0f80*/  ISETP.NE.U32.AND P0, PT, RZ, UR4, PT ;  /* 0x00000004ff007c0c */ /* 0x000fc8000bf05070 */
[----:B------:R-:W-:-:S13]  /*0f90*/  ISETP.NE.AND.EX P0, PT, RZ, UR5, PT, P0 ;  /* 0x00000005ff007c0c */ /* 0x000fda000bf05300 */
[----:B------:R-:W-:Y:S05]  /*0fa0*/  @!P0 BRA `(.L_x_10) ;  /* 0x00000000001c8947 */ /* 0x000fea0003800000 */
[----:B------:R-:W2:Y:S02]  /*0fb0*/  LDC.64 R4, c[0x0][0x5a0] ;  /* 0x00016800ff047b82 */ /* 0x000ea40000000a00 */
[----:B--2---:R-:W2:Y:S02]  /*0fc0*/  LDG.E.64 R4, desc[UR44][R4.64] ;  /* 0x0000002c04047981 */ /* 0x004ea4000c1e1b00 */
[----:B--2---:R-:W-:-:S04]  /*0fd0*/  ISETP.NE.U32.AND P0, PT, R4, RZ, PT ;  /* 0x000000ff0400720c */ /* 0x004fc80003f05070 */
[----:B------:R-:W-:-:S13]  /*0fe0*/  ISETP.NE.AND.EX P0, PT, R5, RZ, PT, P0 ;  /* 0x000000ff0500720c */ /* 0x000fda0003f05300 */
[----:B------:R-:W-:Y:S05]  /*0ff0*/  @!P0 BRA `(.L_x_10) ;  /* 0x0000000000088947 */ /* 0x000fea0003800000 */
[----:B------:R2:W5:Y:S01]  /*1000*/  LD.E R16, desc[UR44][R4.64] ;  /* 0x0000002c04107980 */ /* 0x000562000c101900 */
[----:B------:R-:W-:Y:S05]  /*1010*/  BRA `(.L_x_11) ;  /* 0x0000000000247947 */ /* 0x000fea0003800000 */
.L_x_10:
[----:B------:R-:W-:Y:S02]  /*1020*/  ULDC.64 UR4, c[0x0][0x590] ;  /* 0x0001640000047ab9 */ /* 0x000fe40000000a00 */
[----:B------:R-:W-:-:S04]  /*1030*/  ISETP.NE.U32.AND P0, PT, RZ, UR4, PT ;  /* 0x00000004ff007c0c */ /* 0x000fc8000bf05070 */
[----:B------:R-:W-:-:S13]  /*1040*/  ISETP.NE.AND.EX P0, PT, RZ, UR5, PT, P0 ;  /* 0x00000005ff007c0c */ /* 0x000fda000bf05300 */
[----:B------:R-:W-:Y:S05]  /*1050*/  @!P0 BRA `(.L_x_12) ;  /* 0x00000000000c8947 */ /* 0x000fea0003800000 */
[----:B------:R-:W2:Y:S02]  /*1060*/  LDC.64 R4, c[0x0][0x590] ;  /* 0x00016400ff047b82 */ /* 0x000ea40000000a00 */
[----:B--2---:R3:W5:Y:S01]  /*1070*/  LDG.E R16, desc[UR44][R4.64] ;  /* 0x0000002c04107981 */ /* 0x004762000c1e1900 */
[----:B------:R-:W-:Y:S05]  /*1080*/  BRA `(.L_x_11) ;  /* 0x0000000000087947 */ /* 0x000fea0003800000 */
.L_x_12:
[----:B------:R-:W-:Y:S02]  /*1090*/  ULDC UR4, c[0x0][0x584] ;  /* 0x0001610000047ab9 */ /* 0x000fe40000000800 */
[----:B------:R-:W-:-:S07]  /*10a0*/  IMAD.U32 R16, RZ, RZ, UR4 ;  /* 0x00000004ff107e24 */ /* 0x000fce000f8e00ff */
.L_x_11:
[----:B------:R-:W-:-:S13]  /*10b0*/  LOP3.LUT P0, RZ, R0, 0xff, RZ, 0xc0, !PT ;  /* 0x000000ff00ff7812 */ /* 0x000fda000780c0ff */
[----:B------:R-:W-:Y:S05]  /*10c0*/  @!P0 EXIT ;  /* 0x000000000000894d */ /* 0x000fea0003800000 */
[----:B------:R-:W-:Y:S01]  /*10d0*/  ULDC UR4, c[0x0][0x28c] ;  /* 0x0000a30000047ab9 */ /* 0x000fe20000000800 */
[----:B------:R-:W-:Y:S01]  /*10e0*/  UMOV UR36, URZ ;  /* 0x0000003f00247c82 */ /* 0x000fe20008000000 */
[----:B------:R-:W-:Y:S01]  /*10f0*/  UIADD3 UR4, UR4, 0x3f, URZ ;  /* 0x0000003f04047890 */ /* 0x000fe2000fffe03f */
[----:B------:R-:W-:-:S03]  /*1100*/  UMOV UR37, URZ ;  /* 0x0000003f00257c82 */ /* 0x000fc60008000000 */
[----:B------:R-:W-:-:S04]  /*1110*/  USHF.R.S32.HI UR5, URZ, 0x1f, UR4 ;  /* 0x0000001f3f057899 */ /* 0x000fc80008011404 */
[----:B------:R-:W-:-:S04]  /*1120*/  ULEA.HI UR5, UR5, UR4, URZ, 0x6 ;  /* 0x0000000405057291 */ /* 0x000fc8000f8f303f */
[----:B------:R-:W-:-:S12]  /*1130*/  USHF.R.S32.HI UR43, URZ, 0x6, UR5 ;  /* 0x000000063f2b7899 */ /* 0x000fd80008011405 */
.L_x_540:
[----:B------:R-:W4:Y:S01]  /*1140*/  S2R R0, SR_TID.X ;  /* 0x0000000000007919 */ /* 0x000f220000002100 */
[----:B------:R-:W0:Y:S01]  /*1150*/  S2UR UR6, SR_CgaCtaId ;  /* 0x00000000000679c3 */ /* 0x000e220000008800 */
[----:B------:R-:W-:Y:S02]  /*1160*/  UMOV UR46, 0x400 ;  /* 0x00000400002e7882 */ /* 0x000fe40000000000 */
[----:B0-----:R-:W-:Y:S01]  /*1170*/  ULEA UR46, UR6, UR46, 0x18 ;  /* 0x0000002e062e7291 */ /* 0x001fe2000f8ec03f */
[----:B----4-:R-:W-:-:S04]  /*1180*/  LOP3.LUT R0, R0, 0x80, RZ, 0xc0, !PT ;  /* 0x0000008000007812 */ /* 0x010fc800078ec0ff */
[----:B------:R-:W-:-:S06]  /*1190*/  SHF.R.U32.HI R0, RZ, 0x7, R0 ;  /* 0x00000007ff007819 */ /* 0x000fcc0000011600 */
[----:B------:R-:W0:Y:S02]  /*11a0*/  SHFL.IDX PT, R0, R0, RZ, 0x1f ;  /* 0x00001fff00007589 */ /* 0x000e2400000e0000 */
[----:B0-----:R-:W-:-:S13]  /*11b0*/  R2UR UR4, R0 ;  /* 0x00000000000472ca */ /* 0x001fda00000e0000 */
[----:B------:R-:W-:-:S04]  /*11c0*/  ULEA.HI UR5, UR4, UR4, URZ, 0x1 ;  /* 0x0000000404057291 */ /* 0x000fc8000f8f083f */
[----:B------:R-:W-:-:S04]  /*11d0*/  ULOP3.LUT UR5, UR5, 0x7fffe, URZ, 0xc0, !UPT ;  /* 0x0007fffe05057892 */ /* 0x000fc8000f8ec03f */
[----:B------:R-:W-:-:S03]  /*11e0*/  UIADD3 UR5, UR4, -UR5, URZ ;  /* 0x8000000504057290 */ /* 0x000fc6000fffe03f */
[----:B------:R-:W-:Y:S01]  /*11f0*/  ULDC UR4, c[0x0][0x28c] ;  /* 0x0000a30000047ab9 */ /* 0x000fe20000000800 */
[----:B------:R-:W-:Y:S01]  /*1200*/  ULEA UR5, UR5, UR46, 0xd ;  /* 0x0000002e05057291 */ /* 0x000fe2000f8e683f */
[----:B------:R-:W-:-:S03]  /*1210*/  ISETP.LT.AND P0, PT, RZ, UR4, PT ;  /* 0x00000004ff007c0c */ /* 0x000fc6000bf01270 */
[----:B------:R-:W-:-:S04]  /*1220*/  UIADD3 UR5, UR5, 0x180, URZ ;  /* 0x0000018005057890 */ /* 0x000fc8000fffe03f */
[----:B------:R-:W-:-:S04]  /*1230*/  USHF.R.U32.HI UR5, URZ, 0x4, UR5 ;  /* 0x000000043f057899 */ /* 0x000fc80008011605 */
[----:B------:R-:W-:Y:S02]  /*1240*/  ULOP3.LUT UR47, UR5, 0x3fff, URZ, 0xc0, !UPT ;  /* 0x00003fff052f7892 */ /* 0x000fe4000f8ec03f */
[----:B-123--:R-:W-:Y:S10]  /*1250*/  @P0 BRA `(.L_x_13) ;  /* 0x0000000000400947 */ /* 0x00eff40003800000 */
[----:B------:R-:W-:Y:S01]  /*1260*/  MOV R0, 0x0 ;  /* 0x0000000000007802 */ /* 0x000fe20000000f00 */
[----:B------:R-:W-:Y:S01]  /*1270*/  ULDC.64 UR4, c[0x4][0x68] ;  /* 0x01001a0000047ab9 */ /* 0x000fe20000000a00 */
[----:B------:R-:W-:Y:S01]  /*1280*/  ULDC.64 UR6, c[0x4][0x8] ;  /* 0x0100020000067ab9 */ /* 0x000fe20000000a00 */
[----:B--23--:R-:W-:Y:S01]  /*1290*/  IMAD.U32 R4, RZ, RZ, UR4 ;  /* 0x00000004ff047e24 */ /* 0x00cfe2000f8e00ff */
[----:B------:R0:W2:Y:S01]  /*12a0*/  LDC.64 R14, c[0x4][R0] ;  /* 0x01000000000e7b82 */ /* 0x0000a20000000a00 */
[----:B------:R-:W-:Y:S01]  /*12b0*/  MOV R5, UR5 ;  /* 0x0000000500057c02 */ /* 0x000fe20008000f00 */
[----:B------:R-:W-:Y:S01]  /*12c0*/  ULDC.64 UR4, c[0x4][0x70] ;  /* 0x01001c0000047ab9 */ /* 0x000fe20000000a00 */
[----:B------:R-:W-:Y:S01]  /*12d0*/  IMAD.U32 R10, RZ, RZ, UR6 ;  /* 0x00000006ff0a7e24 */ /* 0x000fe2000f8e00ff */
[----:B------:R-:W-:Y:S01]  /*12e0*/  MOV R11, UR7 ;  /* 0x00000007000b7c02 */ /* 0x000fe20008000f00 */
[----:B------:R-:W-:Y:S02]  /*12f0*/  IMAD.U32 R6, RZ, RZ, UR4 ;  /* 0x00000004ff067e24 */ /* 0x000fe4000f8e00ff */
[----:B------:R-:W-:-:S02]  /*1300*/  IMAD.U32 R7, RZ, RZ, UR5 ;  /* 0x00000005ff077e24 */ /* 0x000fc4000f8e00ff */
[----:B------:R-:W-:Y:S02]  /*1310*/  IMAD.MOV.U32 R8, RZ, RZ, 0x1e1 ;  /* 0x000001e1ff087424 */ /* 0x000fe400078e00ff */
[----:B------:R-:W-:Y:S02]  /*1320*/  IMAD.MOV.U32 R12, RZ, RZ, 0x1 ;  /* 0x00000001ff0c7424 */ /* 0x000fe400078e00ff */
[----:B0-----:R-:W-:-:S07]  /*1330*/  IMAD.MOV.U32 R13, RZ, RZ, RZ ;  /* 0x000000ffff0d7224 */ /* 0x001fce00078e00ff */
[----:B------:R-:W-:-:S07]  /*1340*/  LEPC R20, `(.L_x_13) ;  /* 0x000000001014794e */ /* 0x000fce0000000000 */
[----:B-12--5:R-:W-:Y:S05]  /*1350*/  CALL.ABS.NOINC R14 ;  /* 0x000000000e007343 */ /* 0x026fea0003c00000 */
.L_x_13:
[----:B------:R-:W-:-:S06]  /*1360*/  ULOP3.LUT UR4, UR38, 0x1, URZ, 0xfc, !UPT ;  /* 0x0000000126047892 */ /* 0x000fcc000f8efc3f */
[----:B------:R-:W-:-:S04]  /*1370*/  MOV R0, UR4 ;  /* 0x0000000400007c02 */ /* 0x000fc80008000f00 */
[----:B------:R-:W-:-:S13]  /*1380*/  ISETP.NE.AND P0, PT, R0, 0x3, PT ;  /* 0x000000030000780c */ /* 0x000fda0003f05270 */
[----:B------:R-:W-:Y:S05]  /*1390*/  @!P0 BRA `(.L_x_14) ;  /* 0x0000000000048947 */ /* 0x000fea0003800000 */
[----:B------:R-:W-:Y:S01]  /*13a0*/  BPT.TRAP 0x1 ;  /* 0x000000040000795c */ /* 0x000fe20000300000 */
.L_x_14:
[----:B-1----:R-:W-:Y:S02]  /*13b0*/  IMAD.U32 R3, RZ, RZ, UR37 ;  /* 0x00000025ff037e24 */ /* 0x002fe4000f8e00ff */
[----:B------:R-:W-:-:S03]  /*13c0*/  IMAD.U32 R0, RZ, RZ, UR36 ;  /* 0x00000024ff007e24 */ /* 0x000fc6000f8e00ff */
[----:B------:R-:W-:Y:S02]  /*13d0*/  LEA R3, R3, UR46, 0x3 ;  /* 0x0000002e03037c11 */ /* 0x000fe4000f8e18ff */
[----:B------:R-:W-:-:S04]  /*13e0*/  SHF.L.U32 R0, R0, 0x1f, RZ ;  /* 0x0000001f00007819 */ /* 0x000fc800000006ff */
[----:B------:R0:W1:Y:S01]  /*13f0*/  SYNCS.PHASECHK.TRANS64.TRYWAIT P1, [R3+URZ], R0 ;  /* 0x00000000030075a7 */ /* 0x000062000802017f */
[----:B------:R-:W-:Y:S05]  /*1400*/  @!P0 BRA `(.L_x_15) ;  /* 0x0000000000048947 */ /* 0x000fea0003800000 */
[----:B------:R-:W-:Y:S01]  /*1410*/  BPT.TRAP 0x1 ;  /* 0x000000040000795c */ /* 0x000fe20000300000 */
.L_x_15:
[----:B-1----:R-:W-:Y:S05]  /*1420*/  @P1 BRA `(.L_x_16) ;  /* 0x0000000000081947 */ /* 0x002fea0003800000 */
[----:B------:R-:W1:Y:S02]  /*1430*/  SYNCS.PHASECHK.TRANS64.TRYWAIT P1, [R3+URZ], R0 ;  /* 0x00000000030075a7 */ /* 0x000e64000802017f */
[----:B-1----:R-:W-:Y:S05]  /*1440*/  @!P1 BRA `(.L_x_17) ;  /* 0x0000021800e49947 */ /* 0x002fea0003800000 */
.L_x_16:
[----:B------:R-:W-:-:S04]  /*1450*/  UISETP.LT.AND UP0, UPT, UR43, 0x1, UPT ;  /* 0x000000012b00788c */ /* 0x000fc8000bf01270 */
[----:B------:R-:W-:-:S04]  /*1460*/  USEL UR4, UR43, 0x1, UP0 ;  /* 0x000000012b047887 */ /* 0x000fc80008000000 */
[----:B------:R-:W-:-:S06]  /*1470*/  UIADD3 UR4, UR43, -UR4, URZ ;  /* 0x800000042b047290 */ /* 0x000fcc000fffe03f */
[----:B01----:R-:W-:Y:S01]  /*1480*/  IMAD.U32 R0, RZ, RZ, UR4 ;  /* 0x00000004ff007e24 */ /* 0x003fe2000f8e00ff */
[----:B------:R-:W-:Y:S05]  /*1490*/  WARPSYNC.ALL ;  /* 0x0000000000007948 */ /* 0x000fea0003800000 */
[----:B------:R-:W-:Y:S01]  /*14a0*/  ISETP.GE.AND P1, PT, R0, 0x1, PT ;  /* 0x000000010000780c */ /* 0x000fe20003f26270 */
[----:B------:R-:W-:Y:S01]  /*14b0*/  UIADD3 UR46, UR46, 0x60180, URZ ;  /* 0x000601802e2e7890 */ /* 0x000fe2000fffe03f */
[----:B------:R-:W-:Y:S01]  /*14c0*/  WARPGROUP.ARRIVE ;  /* 0x00000000000079c5 */ /* 0x000fe20000000000 */
[----:B------:R-:W-:Y:S01]  /*14d0*/  ULOP3.LUT UR4, UR47, 0x10000, URZ, 0xfc, !UPT ;  /* 0x000100002f047892 */ /* 0x000fe2000f8efc3f */
[----:B------:R-:W-:Y:S01]  /*14e0*/  STL [R1+0x2c8], R17 ;  /* 0x0002c81101007387 */ /* 0x000fe20000100800 */
[----:B------:R-:W-:-:S02]  /*14f0*/  USHF.R.U32.HI UR46, URZ, 0x4, UR46 ;  /* 0x000000043f2e7899 */ /* 0x000fc4000801162e */
[----:B------:R-:W-:Y:S01]  /*1500*/  ULEA UR8, UR37, UR4, 0xc ;  /* 0x0000000425087291 */ /* 0x000fe2000f8e603f */
[----:B-----5:R-:W-:Y:S01]  /*1510*/  STL [R1+0x2c4], R16 ;  /* 0x0002c41001007387 */ /* 0x020fe20000100800 */
[----:B------:R-:W-:Y:S01]  /*1520*/  ULOP3.LUT UR5, UR46, 0x3fff, URZ, 0xc0, !UPT ;  /* 0x00003fff2e057892 */ /* 0x000fe2000f8ec03f */
[----:B------:R-:W-:Y:S01]  /*1530*/  UMOV UR9, 0x40000040 ;  /* 0x4000004000097882 */ /* 0x000fe20000000000 */
[----:B------:R-:W-:Y:S02]  /*1540*/  UMOV UR11, 0x40000040 ;  /* 0x40000040000b7882 */ /* 0x000fe40000000000 */
[----:B------:R-:W-:Y:S01]  /*1550*/  ULOP3.LUT UR5, UR5, 0x10000, URZ, 0xfc, !UPT ;  /* 0x0001000005057892 */ /* 0x000fe2000f8efc3f */
[----:B------:R0:W-:Y:S01]  /*1560*/  STL [R1+0x2c0], R2 ;  /* 0x0002c00201007387 */ /* 0x0001e20000100800 */
[----:B------:R-:W-:Y:S02]  /*1570*/  UIADD3 UR12, UR8, 0x400, URZ ;  /* 0x00000400080c7890 */ /* 0x000fe4000fffe03f */
[----:B------:R-:W-:Y:S01]  /*1580*/  ULEA UR6, UR37, UR5, 0xc ;  /* 0x0000000525067291 */ /* 0x000fe2000f8e603f */
[----:B------:R1:W-:Y:S01]  /*1590*/  STL [R1+0x2bc], R0 ;  /* 0x0002bc0001007387 */ /* 0x0003e20000100800 */
[----:B------:R-:W-:Y:S01]  /*15a0*/  UMOV UR15, UR11 ;  /* 0x0000000b000f7c82 */ /* 0x000fe20008000000 */
[----:B------:R-:W-:-:S04]  /*15b0*/  UMOV UR13, 0x40000040 ;  /* 0x40000040000d7882 */ /* 0x000fc80000000000 */
[----:B------:R-:W-:Y:S02]  /*15c0*/  UMOV UR10, UR6 ;  /* 0x00000006000a7c82 */ /* 0x000fe40008000000 */
[----:B------:R-:W-:Y:S01]  /*15d0*/  HGMMA.64x256x8.F32.TF32 R24, gdesc[UR8], RZ, !UPT, gsb0 ;  /* 0x07e00000081879f0 */ /* 0x000fe2000c0028ff */
[----:B------:R-:W-:Y:S02]  /*15e0*/  UMOV UR14, UR10 ;  /* 0x0000000a000e7c82 */ /* 0x000fe40008000000 */
[----:B------:R-:W-:Y:S02]  /*15f0*/  WARPGROUP.DEPBAR.LE gsb0, 0x0 ;  /* 0x00008000000079c5 */ /* 0x000fe40000010000 */
[----:B------:R-:W-:Y:S01]  /*1600*/  STL.64 [R1], R24 ;  /* 0x0000001801007387 */ /* 0x000fe20000100a00 */
[----:B------:R-:W-:Y:S01]  /*1610*/  MOV R235, R46 ;  /* 0x0000002e00eb7202 */ /* 0x000fe20000000f00 */
[----:B------:R-:W-:Y:S01]  /*1620*/  IMAD.MOV.U32 R234, RZ, RZ, R47 ;  /* 0x000000ffffea7224 */ /* 0x000fe200078e002f */
[----:B------:R-:W-:Y:S01]  /*1630*/  MOV R231, R50 ;  /* 0x0000003200e77202 */ /* 0x000fe20000000f00 */
[----:B------:R-:W-:Y:S01]  /*1640*/  STL.64 [R1+0x8], R26 ;  /* 0x0000081a01007387 */ /* 0x000fe20000100a00 */
[----:B------:R-:W-:Y:S01]  /*1650*/  IMAD.MOV.U32 R233, RZ, RZ, R48 ;  /* 0x000000ffffe97224 */ /* 0x000fe200078e0030 */
[----:B------:R-:W-:Y:S01]  /*1660*/  MOV R227, R54 ;  /* 0x0000003600e37202 */ /* 0x000fe20000000f00 */
[----:B------:R-:W-:Y:S01]  /*1670*/  IMAD.MOV.U32 R232, RZ, RZ, R49 ;  /* 0x000000ffffe87224 */ /* 0x000fe200078e0031 */
        /* <DEDUP_REMOVED lines=62> */
[----:B0-----:R-:W-:Y:S01]  /*1a60*/  MOV R2, R150 ;  /* 0x0000009600027202 */ /* 0x001fe20000000f00 */
[----:B------:R-:W-:Y:S01]  /*1a70*/  IMAD.MOV.U32 R176, RZ, RZ, R92 ;  /* 0x000000ffffb07224 */ /* 0x000fe200078e005c */
[----:B------:R0:W-:Y:S01]  /*1a80*/  STL.64 [R1+0x50], R44 ;  /* 0x0000502c01007387 */ /* 0x0001e20000100a00 */
[----:B------:R-:W-:-:S02]  /*1a90*/  IMAD.MOV.U32 R177, RZ, RZ, R93 ;  /* 0x000000ffffb17224 */ /* 0x000fc400078e005d */
[----:B------:R-:W-:Y:S01]  /*1aa0*/  IMAD.MOV.U32 R179, RZ, RZ, R95 ;  /* 0x000000ffffb37224 */ /* 0x000fe200078e005f */
[----:B------:R-:W-:Y:S01]  /*1ab0*/  STL [R1+0xaf0], R162 ;  /* 0x000af0a201007387 */ /* 0x000fe20000100800 */
[----:B------:R-:W-:Y:S02]  /*1ac0*/  IMAD.MOV.U32 R180, RZ, RZ, R96 ;  /* 0x000000ffffb47224 */ /* 0x000fe400078e0060 */
[----:B------:R-:W-:Y:S02]  /*1ad0*/  IMAD.MOV.U32 R181, RZ, RZ, R97 ;  /* 0x000000ffffb57224 */ /* 0x000fe400078e0061 */
[----:B------:R-:W-:Y:S02]  /*1ae0*/  IMAD.MOV.U32 R183, RZ, RZ, R99 ;  /* 0x000000ffffb77224 */ /* 0x000fe400078e0063 */
[----:B------:R-:W-:Y:S02]  /*1af0*/  IMAD.MOV.U32 R184, RZ, RZ, R100 ;  /* 0x000000ffffb87224 */ /* 0x000fe400078e0064 */
[----:B------:R-:W-:-:S02]  /*1b00*/  IMAD.MOV.U32 R185, RZ, RZ, R101 ;  /* 0x000000ffffb97224 */ /* 0x000fc400078e0065 */
[----:B------:R-:W-:Y:S02]  /*1b10*/  IMAD.MOV.U32 R187, RZ, RZ, R103 ;  /* 0x000000ffffbb7224 */ /* 0x000fe400078e0067 */
        /* <DEDUP_REMOVED lines=32> */
[----:B--23--:R-:W-:Y:S02]  /*1d20*/  IMAD.MOV.U32 R5, RZ, RZ, R147 ;  /* 0x000000ffff057224 */ /* 0x00cfe400078e0093 */
[----:B------:R-:W-:Y:S02]  /*1d30*/  IMAD.MOV.U32 R4, RZ, RZ, R148 ;  /* 0x000000ffff047224 */ /* 0x000fe400078e0094 */
[----:B------:R-:W-:-:S02]  /*1d40*/  IMAD.MOV.U32 R3, RZ, RZ, R149 ;  /* 0x000000ffff037224 */ /* 0x000fc400078e0095 */
[----:B-1----:R-:W-:Y:S02]  /*1d50*/  IMAD.MOV.U32 R0, RZ, RZ, R151 ;  /* 0x000000ffff007224 */ /* 0x002fe400078e0097 */
[----:B0-----:R-:W-:-:S06]  /*1d60*/  WARPGROUP.ARRIVE ;  /* 0x00000000000079c5 */ /* 0x001fcc0000000000 */
[----:B------:R-:W-:Y:S03]  /*1d70*/  HGMMA.64x256x8.F32.TF32 R24, gdesc[UR12], RZ, !UPT, gsb0 ;  /* 0x07e000000c1879f0 */ /* 0x000fe6000c0028ff */
[----:B------:R-:W-:Y:S02]  /*1d80*/  WARPGROUP.DEPBAR.LE gsb0, 0x0 ;  /* 0x00008000000079c5 */ /* 0x000fe40000010000 */
[----:B------:R-:W-:Y:S04]  /*1d90*/  STL.64 [R1+0xae8], R150 ;  /* 0x000ae89601007387 */ /* 0x000fe80000100a00 */
        /* <DEDUP_REMOVED lines=20> */
[----:B------:R0:W-:Y:S04]  /*1ee0*/  STL.64 [R1+0xa40], R108 ;  /* 0x000a406c01007387 */ /* 0x0001e80000100a00 */
[----:B0-----:R-:W2:Y:S04]  /*1ef0*/  LDL.LU R108, [R1] ;  /* 0x00000000016c7983 */ /* 0x001ea80000300800 */
[----:B------:R-:W2:Y:S04]  /*1f00*/  LDL.LU R109, [R1+0x4] ;  /* 0x00000400016d7983 */ /* 0x000ea80000300800 */
        /* <DEDUP_REMOVED lines=19> */
[----:B------:R-:W2:Y:S01]  /*2040*/  LDL.LU R129, [R1+0x54] ;  /* 0x0000540001817983 */ /* 0x000ea20000300800 */
        /* <DEDUP_REMOVED lines=19> */
[----:B------:R-:W-:Y:S01]  /*2180*/  UIADD3 UR12, UR8, 0x2, URZ ;  /* 0x00000002080c7890 */ /* 0x000fe2000fffe03f */
[----:B------:R-:W-:Y:S01]  /*2190*/  IMAD.MOV.U32 R143, RZ, RZ, R222 ;  /* 0x000000ffff8f7224 */ /* 0x000fe200078e00de */
[----:B------:R-:W-:Y:S01]  /*21a0*/  UIADD3 UR14, UR6, 0x2, URZ ;  /* 0x00000002060e7890 */ /* 0x000fe2000fffe03f */
[----:B------:R-:W-:Y:S01]  /*21b0*/  IMAD.MOV.U32 R145, RZ, RZ, R220 ;  /* 0x000000ffff917224 */ /* 0x000fe200078e00dc */
[----:B------:R-:W-:Y:S01]  /*21c0*/  MOV R220, R16 ;  /* 0x0000001000dc7202 */ /* 0x000fe20000000f00 */
[----:B------:R-:W-:Y:S01]  /*21d0*/  IMAD.MOV.U32 R146, RZ, RZ, R219 ;  /* 0x000000ffff927224 */ /* 0x000fe200078e00db */
[----:B------:R-:W-:Y:S01]  /*21e0*/  UMOV UR13, 0x40000040 ;  /* 0x40000040000d7882 */ /* 0x000fe20000000000 */
[----:B------:R-:W-:Y:S01]  /*21f0*/  IMAD.MOV.U32 R147, RZ, RZ, R218 ;  /* 0x000000ffff937224 */ /* 0x000fe200078e00da */
[----:B------:R-:W-:Y:S01]  /*2200*/  UMOV UR15, 0x40000040 ;  /* 0x40000040000f7882 */ /* 0x000fe20000000000 */
[----:B------:R-:W-:Y:S01]  /*2210*/  IMAD.MOV.U32 R149, RZ, RZ, R216 ;  /* 0x000000ffff957224 */ /* 0x000fe200078e00d8 */
[----:B------:R-:W-:Y:S01]  /*2220*/  MOV R216, R20 ;  /* 0x0000001400d87202 */ /* 0x000fe20000000f00 */
        /* <DEDUP_REMOVED lines=19> */
[----:B------:R-:W-:-:S06]  /*2360*/  IMAD.MOV.U32 R235, RZ, RZ, R0 ;  /* 0x000000ffffeb7224 */ /* 0x000fcc00078e0000 */
[----:B--2---:R-:W-:-:S06]  /*2370*/  WARPGROUP.ARRIVE ;  /* 0x00000000000079c5 */ /* 0x004fcc0000000000 */
[----:B------:R-:W-:Y:S03]  /*2380*/  HGMMA.64x256x8.F32.TF32 R108, gdesc[UR12], R108, gsb0 ;  /* 0x07e000000c6c79f0 */ /* 0x000fe6000800286c */
[----:B------:R-:W-:Y:S02]  /*2390*/  WARPGROUP.DEPBAR.LE gsb0, 0x0 ;  /* 0x00008000000079c5 */ /* 0x000fe40000010000 */
[----:B------:R-:W-:Y:S04]  /*23a0*/  STL.64 [R1], R108 ;  /* 0x0000006c01007387 */ /* 0x000fe80000100a00 */
        /* <DEDUP_REMOVED lines=63> */
[----:B0-----:R-:W2:Y:S04]  /*27a0*/  LDL.LU R162, [R1+0xaf0] ;  /* 0x000af00001a27983 */ /* 0x001ea80000300800 */
[----:B------:R-:W3:Y:S04]  /*27b0*/  LDL.LU.64 R150, [R1+0xae8] ;  /* 0x000ae80001967983 */ /* 0x000ee80000300a00 */
        /* <DEDUP_REMOVED lines=20> */
[----:B------:R-:W3:Y:S01]  /*2900*/  LDL.LU.64 R108, [R1+0xa40] ;  /* 0x000a4000016c7983 */ /* 0x000ee20000300a00 */
[----:B------:R-:W-:Y:S01]  /*2910*/  UIADD3 UR12, UR8, 0x402, URZ ;  /* 0x00000402080c7890 */ /* 0x000fe2000fffe03f */
[----:B------:R-:W-:Y:S01]  /*2920*/  UMOV UR13, 0x40000040 ;  /* 0x40000040000d7882 */ /* 0x000fe20000000000 */
[----:B---3--:R-:W-:-:S07]  /*2930*/  WARPGROUP.ARRIVE ;  /* 0x00000000000079c5 */ /* 0x008fce0000000000 */
[----:B------:R-:W-:Y:S03]  /*2940*/  HGMMA.64x256x8.F32.TF32 R24, gdesc[UR12], R24, gsb0 ;  /* 0x07e000000c1879f0 */ /* 0x000fe60008002818 */
        /* <DEDUP_REMOVED lines=65> */
[----:B0-----:R-:W3:Y:S04]  /*2d60*/  LDL.LU.64 R24, [R1] ;  /* 0x0000000001187983 */ /* 0x001ee80000300a00 */
        /* <DEDUP_REMOVED lines=63> */
[----:B------:R-:W-:-:S02]  /*3160*/  UIADD3 UR12, UR8, 0x4, URZ ;  /* 0x00000004080c7890 */ /* 0x000fc4000fffe03f */
[----:B------:R-:W-:Y:S01]  /*3170*/  UIADD3 UR14, UR6, 0x4, URZ ;  /* 0x00000004060e7890 */ /* 0x000fe2000fffe03f */
[----:B------:R-:W-:Y:S01]  /*3180*/  UMOV UR13, 0x40000040 ;  /* 0x40000040000d7882 */ /* 0x000fe20000000000 */
[----:B------:R-:W-:Y:S01]  /*3190*/  UMOV UR15, 0x40000040 ;  /* 0x40000040000f7882 */ /* 0x000fe20000000000 */
[----:B---3--:R-:W-:-:S06]  /*31a0*/  WARPGROUP.ARRIVE ;  /* 0x00000000000079c5 */ /* 0x008fcc0000000000 */
[----:B------:R-:W-:Y:S03]  /*31b0*/  HGMMA.64x256x8.F32.TF32 R24, gdesc[UR12], R24, gsb0 ;  /* 0x07e000000c1879f0 */ /* 0x000fe60008002818 */
        /* <DEDUP_REMOVED lines=41> */
[----:B------:R0:W-:Y:S01]  /*3450*/  STL.64 [R1+0x50], R44 ;  /* 0x0000502c01007387 */ /* 0x0001e20000100a00 */
[----:B------:R-:W-:Y:S01]  /*3460*/  IMAD.MOV.U32 R208, RZ, RZ, R124 ;  /* 0x000000ffffd07224 */ /* 0x000fe200078e007c */
[----:B------:R-:W-:Y:S01]  /*3470*/  MOV R190, R106 ;  /* 0x0000006a00be7202 */ /* 0x000fe20000000f00 */
[----:B------:R-:W-:Y:S01]  /*3480*/  IMAD.MOV.U32 R209, RZ, RZ, R125 ;  /* 0x000000ffffd17224 */ /* 0x000fe200078e007d */
[----:B------:R-:W3:Y:S01]  /*3490*/  LDL.LU.64 R150, [R1+0xa38] ;  /* 0x000a380001967983 */ /* 0x000ee20000300a00 */
        /* <DEDUP_REMOVED lines=60> */
[----:B------:R-:W-:-:S02]  /*3860*/  IMAD.MOV.U32 R167, RZ, RZ, R83 ;  /* 0x000000ffffa77224 */ /* 0x000fc400078e0053 */
[----:B------:R-:W-:Y:S01]  /*3870*/  IMAD.MOV.U32 R164, RZ, RZ, R80 ;  /* 0x000000ffffa47224 */ /* 0x000fe200078e0050 */
[----:B------:R-:W3:Y:S01]  /*3880*/  LDL.LU.64 R118, [R1+0x9b8] ;  /* 0x0009b80001767983 */ /* 0x000ee20000300a00 */
[----:B------:R-:W-:Y:S02]  /*3890*/  IMAD.MOV.U32 R165, RZ, RZ, R81 ;  /* 0x000000ffffa57224 */ /* 0x000fe400078e0051 */
[----:B------:R-:W-:Y:S01]  /*38a0*/  IMAD.MOV.U32 R163, RZ, RZ, R79 ;  /* 0x000000ffffa37224 */ /* 0x000fe200078e004f */
[----:B------:R-:W3:Y:S01]  /*38b0*/  LDL.LU.64 R116, [R1+0x9b0] ;  /* 0x0009b00001747983 */ /* 0x000ee20000300a00 */
[----:B------:R-:W-:Y:S02]  /*38c0*/  IMAD.MOV.U32 R160, RZ, RZ, R76 ;  /* 0x000000ffffa07224 */ /* 0x000fe400078e004c */
        /* <DEDUP_REMOVED lines=58> */
[----:B0-----:R-:W3:Y:S04]  /*3c70*/  LDL.LU.64 R44, [R1+0x890] ;  /* 0x00089000012c7983 */ /* 0x001ee80000300a00 */
        /* <DEDUP_REMOVED lines=11> */
[----:B------:R-:W-:-:S02]  /*3d30*/  UMOV UR13, 0x40000040 ;  /* 0x40000040000d7882 */ /* 0x000fc40000000000 */
[----:B--2---:R-:W-:Y:S01]  /*3d40*/  STL [R1+0x838], R162 ;  /* 0x000838a201007387 */ /* 0x004fe20000100800 */
[----:B---3--:R-:W-:-:S06]  /*3d50*/  WARPGROUP.ARRIVE ;  /* 0x00000000000079c5 */ /* 0x008fcc0000000000 */
        /* <DEDUP_REMOVED lines=64> */
[----:B------:R-:W-:-:S02]  /*4160*/  IMAD.MOV.U32 R142, RZ, RZ, R223 ;  /* 0x000000ffff8e7224 */ /* 0x000fc400078e00df */
[----:B------:R-:W-:Y:S02]  /*4170*/  IMAD.MOV.U32 R143, RZ, RZ, R222 ;  /* 0x000000ffff8f7224 */ /* 0x000fe400078e00de */
[----:B------:R-:W-:Y:S01]  /*4180*/  IMAD.MOV.U32 R145, RZ, RZ, R220 ;  /* 0x000000ffff917224 */ /* 0x000fe200078e00dc */
[----:B------:R-:W-:Y:S01]  /*4190*/  MOV R220, R16 ;  /* 0x0000001000dc7202 */ /* 0x000fe20000000f00 */
[----:B------:R-:W-:Y:S02]  /*41a0*/  IMAD.MOV.U32 R146, RZ, RZ, R219 ;  /* 0x000000ffff927224 */ /* 0x000fe400078e00db */
[----:B------:R-:W-:Y:S02]  /*41b0*/  IMAD.MOV.U32 R147, RZ, RZ, R218 ;  /* 0x000000ffff937224 */ /* 0x000fe400078e00da */
        /* <DEDUP_REMOVED lines=21> */
[----:B------:R-:W-:Y:S01]  /*4310*/  IMAD.MOV.U32 R235, RZ, RZ, R0 ;  /* 0x000000ffffeb7224 */ /* 0x000fe200078e0000 */
[----:B------:R-:W-:Y:S02]  /*4320*/  UIADD3 UR12, UR8, 0x6, URZ ;  /* 0x00000006080c7890 */ /* 0x000fe4000fffe03f */
[----:B------:R-:W-:Y:S01]  /*4330*/  UIADD3 UR14, UR6, 0x6, URZ ;  /* 0x00000006060e7890 */ /* 0x000fe2000fffe03f */
[----:B------:R-:W-:Y:S01]  /*4340*/  UMOV UR13, 0x40000040 ;  /* 0x40000040000d7882 */ /* 0x000fe20000000000 */
[----:B------:R-:W-:Y:S01]  /*4350*/  UMOV UR15, 0x40000040 ;  /* 0x40000040000f7882 */ /* 0x000fe20000000000 */
        /* <DEDUP_REMOVED lines=236> */
[----:B------:R-:W-:Y:S01]  /*5220*/  STL.64 [R1+0x30], R36 ;  /* 0x0000302401007387 */ /* 0x000fe20000100a00 */
[----:B------:R-:W-:-:S03]  /*5230*/  MOV R2, R150 ;  /* 0x0000009600027202 */ /* 0x000fc60000000f00 */
[----:B------:R-:W-:Y:S01]  /*5240*/  STL.64 [R1+0x38], R38 ;  /* 0x0000382601007387 */ /* 0x000fe20000100a00 */
[----:B------:R-:W-:-:S03]  /*5250*/  IMAD.MOV.U32 R0, RZ, RZ, R151 ;  /* 0x000000ffff007224 */ /* 0x000fc600078e0097 */
[----:B------:R-:W-:Y:S01]  /*5260*/  STL.64 [R1+0x40], R40 ;  /* 0x0000402801007387 */ /* 0x000fe20000100a00 */
[----:B------:R-:W-:-:S03]  /*5270*/  IMAD.MOV.U32 R4, RZ, RZ, R148 ;  /* 0x000000ffff047224 */ /* 0x000fc600078e0094 */
[----:B------:R-:W-:Y:S01]  /*5280*/  STL.64 [R1+0x48], R42 ;  /* 0x0000482a01007387 */ /* 0x000fe20000100a00 */
[----:B------:R-:W-:Y:S01]  /*5290*/  IMAD.MOV.U32 R3, RZ, RZ, R149 ;  /* 0x000000ffff037224 */ /* 0x000fe200078e0095 */
[----:B------:R-:W-:Y:S02]  /*52a0*/  MOV R6, R146 ;  /* 0x0000009200067202 */ /* 0x000fe40000000f00 */
[----:B------:R0:W-:Y:S01]  /*52b0*/  STL.64 [R1+0x50], R44 ;  /* 0x0000502c01007387 */ /* 0x0001e20000100a00 */
[----:B------:R-:W-:-:S03]  /*52c0*/  IMAD.MOV.U32 R5, RZ, RZ, R147 ;  /* 0x000000ffff057224 */ /* 0x000fc600078e0093 */
[----:B------:R-:W3:Y:S01]  /*52d0*/  LDL.LU.64 R150, [R1+0x780] ;  /* 0x0007800001967983 */ /* 0x000ee20000300a00 */
[----:B------:R-:W-:Y:S01]  /*52e0*/  IMAD.MOV.U32 R8, RZ, RZ, R144 ;  /* 0x000000ffff087224 */ /* 0x000fe200078e0090 */
[----:B------:R-:W-:Y:S01]  /*52f0*/  MOV R10, R142 ;  /* 0x0000008e000a7202 */ /* 0x000fe20000000f00 */
[----:B------:R-:W-:Y:S01]  /*5300*/  IMAD.MOV.U32 R7, RZ, RZ, R145 ;  /* 0x000000ffff077224 */ /* 0x000fe200078e0091 */
[----:B------:R-:W3:Y:S01]  /*5310*/  LDL.LU.64 R148, [R1+0x778] ;  /* 0x0007780001947983 */ /* 0x000ee20000300a00 */
        /* <DEDUP_REMOVED lines=744> */
[----:B------:R-:W-:Y:S02]  /*81a0*/  IMAD.MOV.U32 R130, RZ, RZ, R17 ;  /* 0x000000ffff827224 */ /* 0x000fe400078e0011 */
[----:B------:R-:W-:Y:S01]  /*81b0*/  IMAD.MOV.U32 R131, RZ, RZ, R16 ;  /* 0x000000ffff837224 */ /* 0x000fe200078e0010 */
[----:B------:R-:W-:Y:S01]  /*81c0*/  UIADD3 UR12, UR8, 0x806, URZ ;  /* 0x00000806080c7890 */ /* 0x000fe2000fffe03f */
[----:B------:R-:W-:Y:S01]  /*81d0*/  IMAD.MOV.U32 R133, RZ, RZ, R0 ;  /* 0x000000ffff857224 */ /* 0x000fe200078e0000 */
[----:B------:R-:W-:Y:S01]  /*81e0*/  UIADD3 UR14, UR6, 0x806, URZ ;  /* 0x00000806060e7890 */ /* 0x000fe2000fffe03f */
[----:B------:R-:W-:Y:S01]  /*81f0*/  IMAD.MOV.U32 R217, RZ, RZ, R23 ;  /* 0x000000ffffd97224 */ /* 0x000fe200078e0017 */
[----:B------:R-:W-:Y:S01]  /*8200*/  UMOV UR13, 0x40000040 ;  /* 0x40000040000d7882 */ /* 0x000fe20000000000 */
[----:B------:R-:W-:Y:S01]  /*8210*/  IMAD.MOV.U32 R218, RZ, RZ, R22 ;  /* 0x000000ffffda7224 */ /* 0x000fe200078e0016 */
[----:B------:R-:W-:Y:S01]  /*8220*/  UMOV UR15, 0x40000040 ;  /* 0x40000040000f7882 */ /* 0x000fe20000000000 */
[----:B------:R-:W-:Y:S01]  /*8230*/  IMAD.MOV.U32 R219, RZ, RZ, R21 ;  /* 0x000000ffffdb7224 */ /* 0x000fe200078e0015 */
[----:B------:R0:W5:Y:S01]  /*8240*/  LDL.LU R17, [R1+0x2c8] ;  /* 0x0002c80001117983 */ /* 0x0001620000300800 */
[----:B------:R-:W-:-:S02]  /*8250*/  IMAD.MOV.U32 R221, RZ, RZ, R19 ;  /* 0x000000ffffdd7224 */ /* 0x000fc400078e0013 */
[----:B------:R-:W-:Y:S01]  /*8260*/  IMAD.MOV.U32 R222, RZ, RZ, R18 ;  /* 0x000000ffffde7224 */ /* 0x000fe200078e0012 */
[----:B------:R0:W5:Y:S01]  /*8270*/  LDL.LU R16, [R1+0x2c4] ;  /* 0x0002c40001107983 */ /* 0x0001620000300800 */
[----:B------:R-:W-:Y:S02]  /*8280*/  IMAD.MOV.U32 R223, RZ, RZ, R15 ;  /* 0x000000ffffdf7224 */ /* 0x000fe400078e000f */
[----:B------:R-:W-:Y:S01]  /*8290*/  IMAD.MOV.U32 R225, RZ, RZ, R13 ;  /* 0x000000ffffe17224 */ /* 0x000fe200078e000d */
[----:B------:R0:W5:Y:S01]  /*82a0*/  LDL.LU R2, [R1+0x2c0] ;  /* 0x0002c00001027983 */ /* 0x0001620000300800 */
[----:B------:R-:W-:Y:S02]  /*82b0*/  IMAD.MOV.U32 R226, RZ, RZ, R12 ;  /* 0x000000ffffe27224 */ /* 0x000fe400078e000c */
[----:B------:R-:W-:Y:S01]  /*82c0*/  IMAD.MOV.U32 R227, RZ, RZ, R11 ;  /* 0x000000ffffe37224 */ /* 0x000fe200078e000b */
[----:B------:R0:W5:Y:S01]  /*82d0*/  LDL.LU R0, [R1+0x2bc] ;  /* 0x0002bc0001007983 */ /* 0x0001620000300800 */
[----:B------:R-:W-:-:S02]  /*82e0*/  IMAD.MOV.U32 R229, RZ, RZ, R9 ;  /* 0x000000ffffe57224 */ /* 0x000fc400078e0009 */
[----:B------:R-:W-:Y:S02]  /*82f0*/  IMAD.MOV.U32 R230, RZ, RZ, R8 ;  /* 0x000000ffffe67224 */ /* 0x000fe400078e0008 */
[----:B------:R-:W-:Y:S02]  /*8300*/  IMAD.MOV.U32 R231, RZ, RZ, R7 ;  /* 0x000000ffffe77224 */ /* 0x000fe400078e0007 */
[----:B------:R-:W-:Y:S02]  /*8310*/  IMAD.MOV.U32 R233, RZ, RZ, R5 ;  /* 0x000000ffffe97224 */ /* 0x000fe400078e0005 */
[----:B------:R-:W-:Y:S02]  /*8320*/  IMAD.MOV.U32 R234, RZ, RZ, R4 ;  /* 0x000000ffffea7224 */ /* 0x000fe400078e0004 */
        /* <DEDUP_REMOVED lines=68> */
[----:B-1----:R0:W5:Y:S04]  /*8770*/  LDL.LU R162, [R1+0x2b8] ;  /* 0x0002b80001a27983 */ /* 0x0021680000300800 */
[----:B------:R-:W2:Y:S04]  /*8780*/  LDL.LU.64 R150, [R1+0x2b0] ;  /* 0x0002b00001967983 */ /* 0x000ea80000300a00 */
        /* <DEDUP_REMOVED lines=20> */
[----:B------:R-:W2:Y:S01]  /*88d0*/  LDL.LU.64 R108, [R1+0x208] ;  /* 0x00020800016c7983 */ /* 0x000ea20000300a00 */
[----:B------:R-:W-:Y:S01]  /*88e0*/  UIADD3 UR12, UR8, 0xc06, URZ ;  /* 0x00000c06080c7890 */ /* 0x000fe2000fffe03f */
[----:B------:R-:W-:Y:S01]  /*88f0*/  UMOV UR13, 0x40000040 ;  /* 0x40000040000d7882 */ /* 0x000fe20000000000 */
[----:B--2---:R-:W-:-:S07]  /*8900*/  WARPGROUP.ARRIVE ;  /* 0x00000000000079c5 */ /* 0x004fce0000000000 */
[----:B------:R-:W-:Y:S03]  /*8910*/  HGMMA.64x256x8.F32.TF32 R24, gdesc[UR12], R24, gsb0 ;  /* 0x07e000000c1879f0 */ /* 0x000fe60008002818 */
[----:B------:R-:W-:Y:S02]  /*8920*/  WARPGROUP.DEPBAR.LE gsb0, 0x0 ;  /* 0x00008000000079c5 */ /* 0x000fe40000010000 */
[----:B0-----:R-:W-:Y:S05]  /*8930*/  @!P1 BRA `(.L_x_18) ;  /* 0x0000008000ac9947 */ /* 0x001fea0003800000 */
[----:B------:R-:W-:Y:S02]  /*8940*/  UIADD3 UR6, UR37, 0x1, URZ ;  /* 0x0000000125067890 */ /* 0x000fe4000fffe03f */
[----:B------:R-:W-:Y:S02]  /*8950*/  UMOV UR7, UR37 ;  /* 0x0000002500077c82 */ /* 0x000fe40008000000 */
[----:B------:R-:W-:-:S04]  /*8960*/  UISETP.NE.AND UP0, UPT, UR6, 0x6, UPT ;  /* 0x000000060600788c */ /* 0x000fc8000bf05270 */
[----:B------:R-:W-:Y:S02]  /*8970*/  USEL UR9, URZ, 0x1, UP0 ;  /* 0x000000013f097887 */ /* 0x000fe40008000000 */
[----:B------:R-:W-:Y:S02]  /*8980*/  USEL UR6, UR6, URZ, UP0 ;  /* 0x0000003f06067287 */ /* 0x000fe40008000000 */
[----:B------:R-:W-:-:S12]  /*8990*/  ULOP3.LUT UR9, UR36, UR9, URZ, 0x3c, !UPT ;  /* 0x0000000924097292 */ /* 0x000fd8000f8e3c3f */
.L_x_25:
[----:B------:R-:W-:Y:S05]  /*89a0*/  @!P0 BRA `(.L_x_19) ;  /* 0x0000000000048947 */ /* 0x000fea0003800000 */
[----:B------:R-:W-:Y:S01]  /*89b0*/  BPT.TRAP 0x1 ;  /* 0x000000040000795c */ /* 0x000fe20000300000 */
.L_x_19:
[----:B------:R-:W0:Y:S01]  /*89c0*/  S2UR UR10, SR_CgaCtaId ;  /* 0x00000000000a79c3 */ /* 0x000e220000008800 */
[----:B------:R-:W-:Y:S01]  /*89d0*/  UMOV UR8, 0x400 ;  /* 0x0000040000087882 */ /* 0x000fe20000000000 */
[----:B------:R-:W-:-:S04]  /*89e0*/  MOV R3, UR9 ;  /* 0x0000000900037c02 */ /* 0x000fc80008000f00 */
[----:B------:R-:W-:Y:S01]  /*89f0*/  SHF.L.U32 R3, R3, 0x1f, RZ ;  /* 0x0000001f03037819 */ /* 0x000fe200000006ff */
[----:B0-----:R-:W-:-:S04]  /*8a00*/  ULEA UR8, UR10, UR8, 0x18 ;  /* 0x000000080a087291 */ /* 0x001fc8000f8ec03f */
[----:B------:R-:W-:-:S09]  /*8a10*/  ULEA UR10, UR6, UR8, 0x3 ;  /* 0x00000008060a7291 */ /* 0x000fd2000f8e183f */
[----:B------:R0:W1:Y:S01]  /*8a20*/  SYNCS.PHASECHK.TRANS64.TRYWAIT P1, [UR10], R3 ;  /* 0x00000003ff0075a7 */ /* 0x000062000802014a */
[----:B------:R-:W-:Y:S05]  /*8a30*/  @!P0 BRA `(.L_x_20) ;  /* 0x0000000000048947 */ /* 0x000fea0003800000 */
[----:B------:R-:W-:Y:S01]  /*8a40*/  BPT.TRAP 0x1 ;  /* 0x000000040000795c */ /* 0x000fe20000300000 */
.L_x_20:
[----:B-1----:R-:W-:Y:S05]  /*8a50*/  @P1 BRA `(.L_x_21) ;  /* 0x0000000000081947 */ /* 0x002fea0003800000 */
[----:B------:R-:W1:Y:S02]  /*8a60*/  SYNCS.PHASECHK.TRANS64.TRYWAIT P1, [UR10], R3 ;  /* 0x00000003ff0075a7 */ /* 0x000e64000802014a */
[----:B-1----:R-:W-:Y:S05]  /*8a70*/  @!P1 BRA `(.L_x_22) ;  /* 0x000001a4006c9947 */ /* 0x002fea0003800000 */
.L_x_21:
        /* <DEDUP_REMOVED lines=64> */
[----:B--2---:R-:W2:Y:S04]  /*8e80*/  LDL.LU.64 R24, [R1] ;  /* 0x0000000001187983 */ /* 0x004ea80000300a00 */
        /* <DEDUP_REMOVED lines=63> */
[----:B------:R-:W-:-:S02]  /*9280*/  ULEA UR10, UR6, UR4, 0xc ;  /* 0x00000004060a7291 */ /* 0x000fc4000f8e603f */
[----:B------:R-:W-:Y:S01]  /*9290*/  ULEA UR11, UR6, UR5, 0xc ;  /* 0x00000005060b7291 */ /* 0x000fe2000f8e603f */
[----:B-----5:R-:W-:Y:S01]  /*92a0*/  STL [R1+0x2c8], R17 ;  /* 0x0002c81101007387 */ /* 0x020fe20000100800 */
[----:B------:R-:W-:Y:S01]  /*92b0*/  UMOV UR13, 0x40000040 ;  /* 0x40000040000d7882 */ /* 0x000fe20000000000 */
[----:B------:R-:W-:Y:S02]  /*92c0*/  UMOV UR15, 0x40000040 ;  /* 0x40000040000f7882 */ /* 0x000fe40000000000 */
[----:B------:R-:W-:Y:S01]  /*92d0*/  UMOV UR12, UR10 ;  /* 0x0000000a000c7c82 */ /* 0x000fe20008000000 */
[----:B------:R-:W-:Y:S01]  /*92e0*/  STL [R1+0x2c4], R16 ;  /* 0x0002c41001007387 */ /* 0x000fe20000100800 */
[----:B------:R-:W-:-:S03]  /*92f0*/  UMOV UR14, UR11 ;  /* 0x0000000b000e7c82 */ /* 0x000fc60008000000 */
[----:B------:R3:W-:Y:S04]  /*9300*/  STL [R1+0x2c0], R2 ;  /* 0x0002c00201007387 */ /* 0x0007e80000100800 */
[----:B------:R4:W-:Y:S01]  /*9310*/  STL [R1+0x2bc], R0 ;  /* 0x0002bc0001007387 */ /* 0x0009e20000100800 */
[----:B--2---:R-:W-:-:S06]  /*9320*/  WARPGROUP.ARRIVE ;  /* 0x00000000000079c5 */ /* 0x004fcc0000000000 */
[----:B------:R-:W-:Y:S03]  /*9330*/  HGMMA.64x256x8.F32.TF32 R24, gdesc[UR12], R24, gsb0 ;  /* 0x07e000000c1879f0 */ /* 0x000fe60008002818 */
[----:B------:R-:W-:Y:S02]  /*9340*/  WARPGROUP.DEPBAR.LE gsb0, 0x0 ;  /* 0x00008000000079c5 */ /* 0x000fe40000010000 */
[----:B------:R-:W-:Y:S01]  /*9350*/  STL.64 [R1], R24 ;  /* 0x0000001801007387 */ /* 0x000fe20000100a00 */
[----:B---3--:R-:W-:Y:S01]  /*9360*/  IMAD.MOV.U32 R2, RZ, RZ, R150 ;  /* 0x000000ffff027224 */ /* 0x008fe200078e0096 */
[----:B01----:R-:W-:Y:S01]  /*9370*/  MOV R3, R149 ;  /* 0x0000009500037202 */ /* 0x003fe20000000f00 */
[----:B----4-:R-:W-:Y:S01]  /*9380*/  IMAD.MOV.U32 R0, RZ, RZ, R151 ;  /* 0x000000ffff007224 */ /* 0x010fe200078e0097 */
        /* <DEDUP_REMOVED lines=40> */
[----:B------:R-:W2:Y:S01]  /*9610*/  LDL.LU.64 R150, [R1+0xcf0] ;  /* 0x000cf00001967983 */ /* 0x000ea20000300a00 */
        /* <DEDUP_REMOVED lines=60> */
[----:B------:R-:W-:-:S02]  /*99e0*/  IMAD.MOV.U32 R167, RZ, RZ, R83 ;  /* 0x000000ffffa77224 */ /* 0x000fc400078e0053 */
[----:B------:R-:W-:Y:S01]  /*99f0*/  IMAD.MOV.U32 R164, RZ, RZ, R80 ;  /* 0x000000ffffa47224 */ /* 0x000fe200078e0050 */
[----:B------:R-:W2:Y:S01]  /*9a00*/  LDL.LU.64 R118, [R1+0xc70] ;  /* 0x000c700001767983 */ /* 0x000ea20000300a00 */
[----:B------:R-:W-:Y:S02]  /*9a10*/  IMAD.MOV.U32 R213, RZ, RZ, R78 ;  /* 0x000000ffffd57224 */ /* 0x000fe400078e004e */
[----:B------:R-:W-:Y:S01]  /*9a20*/  IMAD.MOV.U32 R163, RZ, RZ, R79 ;  /* 0x000000ffffa37224 */ /* 0x000fe200078e004f */
[----:B------:R-:W2:Y:S01]  /*9a30*/  LDL.LU.64 R116, [R1+0xc68] ;  /* 0x000c680001747983 */ /* 0x000ea20000300a00 */
[----:B------:R-:W-:Y:S02]  /*9a40*/  IMAD.MOV.U32 R160, RZ, RZ, R76 ;  /* 0x000000ffffa07224 */ /* 0x000fe400078e004c */
        /* <DEDUP_REMOVED lines=58> */
[----:B0-----:R-:W2:Y:S04]  /*9df0*/  LDL.LU.64 R44, [R1+0xb48] ;  /* 0x000b4800012c7983 */ /* 0x001ea80000300a00 */
        /* <DEDUP_REMOVED lines=11> */
[----:B------:R-:W-:-:S02]  /*9eb0*/  UMOV UR13, 0x40000040 ;  /* 0x40000040000d7882 */ /* 0x000fc40000000000 */
[----:B------:R-:W-:Y:S01]  /*9ec0*/  STL [R1+0xaf0], R162 ;  /* 0x000af0a201007387 */ /* 0x000fe20000100800 */
[----:B--2---:R-:W-:-:S06]  /*9ed0*/  WARPGROUP.ARRIVE ;  /* 0x00000000000079c5 */ /* 0x004fcc0000000000 */
        /* <DEDUP_REMOVED lines=333> */
[----:B------:R-:W-:-:S03]  /*b3b0*/  IMAD.MOV.U32 R2, RZ, RZ, R150 ;  /* 0x000000ffff027224 */ /* 0x000fc600078e0096 */
[----:B------:R-:W-:Y:S01]  /*b3c0*/  STL.64 [R1+0x38], R38 ;  /* 0x0000382601007387 */ /* 0x000fe20000100a00 */
[----:B------:R-:W-:-:S03]  /*b3d0*/  IMAD.MOV.U32 R0, RZ, RZ, R151 ;  /* 0x000000ffff007224 */ /* 0x000fc600078e0097 */
[----:B------:R-:W-:Y:S01]  /*b3e0*/  STL.64 [R1+0x40], R40 ;  /* 0x0000402801007387 */ /* 0x000fe20000100a00 */
[----:B------:R-:W-:Y:S01]  /*b3f0*/  IMAD.MOV.U32 R4, RZ, RZ, R148 ;  /* 0x000000ffff047224 */ /* 0x000fe200078e0094 */
[----:B------:R-:W-:Y:S02]  /*b400*/  MOV R3, R149 ;  /* 0x0000009500037202 */ /* 0x000fe40000000f00 */
[----:B------:R-:W-:Y:S01]  /*b410*/  STL.64 [R1+0x48], R42 ;  /* 0x0000482a01007387 */ /* 0x000fe20000100a00 */
[----:B------:R-:W-:-:S03]  /*b420*/  IMAD.MOV.U32 R6, RZ, RZ, R146 ;  /* 0x000000ffff067224 */ /* 0x000fc600078e0092 */
[----:B------:R0:W-:Y:S01]  /*b430*/  STL.64 [R1+0x50], R44 ;  /* 0x0000502c01007387 */ /* 0x0001e20000100a00 */
[----:B------:R-:W-:Y:S01]  /*b440*/  IMAD.MOV.U32 R5, RZ, RZ, R147 ;  /* 0x000000ffff057224 */ /* 0x000fe200078e0093 */
[----:B------:R-:W-:Y:S02]  /*b450*/  MOV R7, R145 ;  /* 0x0000009100077202 */ /* 0x000fe40000000f00 */
        /* <DEDUP_REMOVED lines=147> */
[----:B------:R-:W-:Y:S02]  /*bd90*/  IMAD.MOV.U32 R235, RZ, RZ, R46 ;  /* 0x000000ffffeb7224 */ /* 0x000fe400078e002e */
[----:B------:R-:W-:Y:S01]  /*bda0*/  IMAD.MOV.U32 R234, RZ, RZ, R47 ;  /* 0x000000ffffea7224 */ /* 0x000fe200078e002f */
        /* <DEDUP_REMOVED lines=1232> */
[----:B------:R-:W-:Y:S01]  /*10ab0*/  BPT.TRAP 0x1 ;  /* 0x000000040000795c */ /* 0x000fe20000300000 */
.L_x_23:
[----:B------:R-:W-:Y:S02]  /*10ac0*/  UISETP.GT.U32.AND UP0, UPT, UR38, 0x1, UPT ;  /* 0x000000012600788c */ /* 0x000fe4000bf04070 */
[----:B------:R-:W-:-:S04]  /*10ad0*/  ULEA UR8, UR7, UR8, 0x3 ;  /* 0x0000000807087291 */ /* 0x000fc8000f8e183f */
[----:B------:R-:W-:Y:S01]  /*10ae0*/  UIADD3 UR8, UR8, 0x30, URZ ;  /* 0x0000003008087890 */ /* 0x000fe2000fffe03f */
[----:B------:R-:W-:-:S03]  /*10af0*/  PLOP3.LUT P1, PT, PT, PT, UP0, 0x80, 0x0 ;  /* 0x000000000000781c */ /* 0x000fc60003f2f008 */
[----:B------:R-:W-:-:S09]  /*10b00*/  UPRMT UR8, URZ, 0x654, UR8 ;  /* 0x000006543f087896 */ /* 0x000fd20008000008 */
[----:B------:R-:W-:Y:S01]  /*10b10*/  SYNCS.ARRIVE.TRANS64.RED.A1T0 RZ, [UR8], RZ ;  /* 0x000000ffffff79a7 */ /* 0x000fe20008100408 */
[----:B------:R-:W-:Y:S05]  /*10b20*/  @P1 BRA `(.L_x_24) ;  /* 0x0000000000041947 */ /* 0x000fea0003800000 */
[----:B------:R-:W-:Y:S01]  /*10b30*/  BPT.TRAP 0x1 ;  /* 0x000000040000795c */ /* 0x000fe20000300000 */
.L_x_24:
[----:B------:R-:W-:Y:S01]  /*10b40*/  UIADD3 UR6, UR6, 0x1, URZ ;  /* 0x0000000106067890 */ /* 0x000fe2000fffe03f */
[C---:B-----5:R-:W-:Y:S01]  /*10b50*/  ISETP.GT.AND P1, PT, R0.reuse, 0x1, PT ;  /* 0x000000010000780c */ /* 0x060fe20003f24270 */
[----:B------:R-:W-:Y:S01]  /*10b60*/  UIADD3 UR7, UR7, 0x1, URZ ;  /* 0x0000000107077890 */ /* 0x000fe2000fffe03f */
[----:B------:R-:W-:Y:S01]  /*10b70*/  VIADD R0, R0, 0xffffffff ;  /* 0xffffffff00007836 */ /* 0x000fe20000000000 */
[----:B------:R-:W-:Y:S02]  /*10b80*/  UISETP.NE.AND UP0, UPT, UR6, 0x6, UPT ;  /* 0x000000060600788c */ /* 0x000fe4000bf05270 */
[----:B------:R-:W-:Y:S02]  /*10b90*/  UISETP.NE.AND UP1, UPT, UR7, 0x6, UPT ;  /* 0x000000060700788c */ /* 0x000fe4000bf25270 */
[----:B------:R-:W-:Y:S02]  /*10ba0*/  USEL UR8, URZ, 0x1, UP0 ;  /* 0x000000013f087887 */ /* 0x000fe40008000000 */
[----:B------:R-:W-:-:S02]  /*10bb0*/  USEL UR6, UR6, URZ, UP0 ;  /* 0x0000003f06067287 */ /* 0x000fc40008000000 */
[----:B------:R-:W-:Y:S02]  /*10bc0*/  USEL UR7, UR7, URZ, UP1 ;  /* 0x0000003f07077287 */ /* 0x000fe40008800000 */
[----:B------:R-:W-:Y:S01]  /*10bd0*/  ULOP3.LUT UR9, UR9, UR8, URZ, 0x3c, !UPT ;  /* 0x0000000809097292 */ /* 0x000fe2000f8e3c3f */
[----:B------:R-:W-:Y:S11]  /*10be0*/  @P1 BRA `(.L_x_25) ;  /* 0xffffff7c006c1947 */ /* 0x000ff6000383ffff */
.L_x_18:
[----:B-----5:R-:W0:Y:S02]  /*10bf0*/  LDC R0, c[0x0][0x28c] ;  /* 0x0000a300ff007b82 */ /* 0x020e240000000800 */
[----:B0-----:R-:W-:-:S13]  /*10c00*/  ISETP.GE.AND P1, PT, R0, 0x1, PT ;  /* 0x000000010000780c */ /* 0x001fda0003f26270 */
[----:B------:R-:W-:Y:S05]  /*10c10*/  @!P1 BRA `(.L_x_26) ;  /* 0x00000000004c9947 */ /* 0x000fea0003800000 */
[----:B------:R-:W-:Y:S05]  /*10c20*/  @!P0 BRA `(.L_x_27) ;  /* 0x0000000000048947 */ /* 0x000fea0003800000 */
[----:B------:R-:W-:Y:S01]  /*10c30*/  BPT.TRAP 0x1 ;  /* 0x000000040000795c */ /* 0x000fe20000300000 */
.L_x_27:
[----:B------:R-:W0:Y:S01]  /*10c40*/  S2UR UR7, SR_CgaCtaId ;  /* 0x00000000000779c3 */ /* 0x000e220000008800 */
[----:B------:R-:W-:-:S04]  /*10c50*/  UISETP.LT.AND UP0, UPT, UR43, 0x1, UPT ;  /* 0x000000012b00788c */ /* 0x000fc8000bf01270 */
[----:B------:R-:W-:Y:S02]  /*10c60*/  USEL UR6, UR43, 0x1, UP0 ;  /* 0x000000012b067887 */ /* 0x000fe40008000000 */
[----:B------:R-:W-:Y:S02]  /*10c70*/  UISETP.GT.U32.AND UP0, UPT, UR38, 0x1, UPT ;  /* 0x000000012600788c */ /* 0x000fe4000bf04070 */
[----:B------:R-:W-:-:S04]  /*10c80*/  UIADD3 UR6, UR37, UR43, -UR6 ;  /* 0x0000002b25067290 */ /* 0x000fc8000fffe806 */
[----:B------:R-:W-:Y:S01]  /*10c90*/  UIMAD.WIDE.U32 UR4, UR6, -0x55555555, URZ ;  /* 0xaaaaaaab060478a5 */ /* 0x000fe2000f8e003f */
[----:B------:R-:W-:-:S03]  /*10ca0*/  PLOP3.LUT P0, PT, PT, PT, UP0, 0x80, 0x0 ;  /* 0x000000000000781c */ /* 0x000fc60003f0f008 */
[----:B------:R-:W-:-:S03]  /*10cb0*/  USHF.R.U32.HI UR4, URZ, 0x2, UR5 ;  /* 0x000000023f047899 */ /* 0x000fc60008011605 */
[----:B------:R-:W-:Y:S01]  /*10cc0*/  UMOV UR5, 0x400 ;  /* 0x0000040000057882 */ /* 0x000fe20000000000 */
[----:B------:R-:W-:Y:S02]  /*10cd0*/  UIMAD UR6, UR4, -0x6, UR6 ;  /* 0xfffffffa040678a4 */ /* 0x000fe4000f8e0206 */
[----:B0-----:R-:W-:-:S04]  /*10ce0*/  ULEA UR5, UR7, UR5, 0x18 ;  /* 0x0000000507057291 */ /* 0x001fc8000f8ec03f */
[----:B------:R-:W-:-:S04]  /*10cf0*/  ULEA UR6, UR6, UR5, 0x3 ;  /* 0x0000000506067291 */ /* 0x000fc8000f8e183f */
[----:B------:R-:W-:-:S04]  /*10d00*/  UIADD3 UR6, UR6, 0x30, URZ ;  /* 0x0000003006067890 */ /* 0x000fc8000fffe03f */
[----:B------:R-:W-:-:S09]  /*10d10*/  UPRMT UR6, URZ, 0x654, UR6 ;  /* 0x000006543f067896 */ /* 0x000fd20008000006 */
[----:B------:R-:W-:Y:S01]  /*10d20*/  SYNCS.ARRIVE.TRANS64.RED.A1T0 RZ, [UR6], RZ ;  /* 0x000000ffffff79a7 */ /* 0x000fe20008100406 */
[----:B------:R-:W-:Y:S05]  /*10d30*/  @P0 BRA `(.L_x_26) ;  /* 0x0000000000040947 */ /* 0x000fea0003800000 */
[----:B------:R-:W-:Y:S01]  /*10d40*/  BPT.TRAP 0x1 ;  /* 0x000000040000795c */ /* 0x000fe20000300000 */
.L_x_26:
[----:B------:R-:W0:Y:S01]  /*10d50*/  S2R R8, SR_TID.X ;  /* 0x0000000000087919 */ /* 0x000e220000002100 */
[----:B------:R-:W-:Y:S01]  /*10d60*/  MOV R19, 0x6540 ;  /* 0x0000654000137802 */ /* 0x000fe20000000f00 */
[----:B------:R-:W-:Y:S01]  /*10d70*/  USHF.R.S32.HI UR10, URZ, 0x1f, UR42 ;  /* 0x0000001f3f0a7899 */ /* 0x000fe2000801142a */
[----:B------:R-:W-:Y:S01]  /*10d80*/  LOP3.LUT R4, R162, 0x1, RZ, 0xc0, !PT ;  /* 0x00000001a2047812 */ /* 0x000fe200078ec0ff */
[----:B------:R-:W-:Y:S01]  /*10d90*/  ULDC.64 UR8, c[0x0][0x5d0] ;  /* 0x0001740000087ab9 */ /* 0x000fe20000000a00 */
[----:B------:R-:W-:Y:S01]  /*10da0*/  UIMAD.WIDE UR6, UR40, 0x100, URZ ;  /* 0x00000100280678a5 */ /* 0x000fe2000f8e023f */
[----:B------:R-:W-:Y:S01]  /*10db0*/  IMAD.U32 R6, RZ, RZ, UR8 ;  /* 0x00000008ff067e24 */ /* 0x000fe2000f8e00ff */
[----:B------:R-:W-:Y:S01]  /*10dc0*/  UIMAD UR4, UR10, UR8, URZ ;  /* 0x000000080a0472a4 */ /* 0x000fe2000f8e023f */
[----:B------:R-:W-:Y:S01]  /*10dd0*/  IMAD.SHL.U32 R3, R4, 0x40, RZ ;  /* 0x0000004004037824 */ /* 0x000fe200078e00ff */
[----:B------:R-:W-:Y:S02]  /*10de0*/  USHF.L.U32 UR40, UR40, 0x8, URZ ;  /* 0x0000000828287899 */ /* 0x000fe4000800063f */
[----:B------:R-:W-:Y:S01]  /*10df0*/  UIMAD UR4, UR42, UR9, UR4 ;  /* 0x000000092a0472a4 */ /* 0x000fe2000f8e0204 */
[----:B------:R-:W-:Y:S01]  /*10e00*/  ULDC UR8, c[0x0][0x284] ;  /* 0x0000a10000087ab9 */ /* 0x000fe20000000800 */
[----:B------:R-:W-:Y:S01]  /*10e10*/  UIADD3 UR37, UR43, UR37, URZ ;  /* 0x000000252b257290 */ /* 0x000fe2000fffe03f */
[----:B------:R-:W-:Y:S01]  /*10e20*/  IMAD.U32 R158, RZ, RZ, UR8 ;  /* 0x00000008ff9e7e24 */ /* 0x000fe2000f8e00ff */
[----:B------:R-:W-:-:S02]  /*10e30*/  UISETP.GE.U32.AND UP2, UPT, UR43, 0x6, UPT ;  /* 0x000000062b00788c */ /* 0x000fc4000bf46070 */
[----:B------:R-:W-:-:S04]  /*10e40*/  UISETP.GT.U32.AND UP1, UPT, UR37, 0x5, UPT ;  /* 0x000000052500788c */ /* 0x000fc8000bf24070 */
[----:B------:R-:W-:Y:S01]  /*10e50*/  UISETP.LT.U32.AND UP1, UPT, UR43, 0x6, UP1 ;  /* 0x000000062b00788c */ /* 0x000fe20008f21070 */
[C---:B0-----:R-:W-:Y:S01]  /*10e60*/  IMAD.SHL.U32 R18, R8.reuse, 0x2, RZ ;  /* 0x0000000208127824 */ /* 0x041fe200078e00ff */
[----:B------:R-:W-:Y:S02]  /*10e70*/  SHF.R.U32.HI R0, RZ, 0x2, R8 ;  /* 0x00000002ff007819 */ /* 0x000fe40000011608 */
[----:B------:R-:W-:Y:S02]  /*10e80*/  LOP3.LUT R5, R8, 0x60, RZ, 0xc0, !PT ;  /* 0x0000006008057812 */ /* 0x000fe400078ec0ff */
[----:B------:R-:W-:Y:S02]  /*10e90*/  LOP3.LUT R18, R18, 0x6, RZ, 0xc0, !PT ;  /* 0x0000000612127812 */ /* 0x000fe400078ec0ff */
[----:B------:R-:W-:Y:S02]  /*10ea0*/  LOP3.LUT R0, R0, 0x7, RZ, 0xc0, !PT ;  /* 0x0000000700007812 */ /* 0x000fe400078ec0ff */
[----:B------:R-:W-:Y:S01]  /*10eb0*/  PRMT R18, R18, R19, UR41 ;  /* 0x0000002912127e16 */ /* 0x000fe20008000013 */
[----:B------:R-:W-:Y:S01]  /*10ec0*/  USHF.L.U32 UR41, UR41, 0x8, URZ ;  /* 0x0000000829297899 */ /* 0x000fe2000800063f */
[----:B------:R-:W-:-:S02]  /*10ed0*/  SHF.R.U32.HI R5, RZ, 0x1, R5 ;  /* 0x00000001ff057819 */ /* 0x000fc40000011605 */
[----:B------:R-:W-:Y:S02]  /*10ee0*/  SHF.R.S32.HI R19, RZ, 0x1f, R18 ;  /* 0x0000001fff137819 */ /* 0x000fe40000011412 */
[--C-:B------:R-:W-:Y:S02]  /*10ef0*/  LOP3.LUT R3, R3, 0x40, R0.reuse, 0xe2, !PT ;  /* 0x0000004003037812 */ /* 0x100fe400078ee200 */
[----:B------:R-:W-:Y:S01]  /*10f00*/  IADD3 R0, RZ, -R5, -R0 ;  /* 0x80000005ff007210 */ /* 0x000fe20007ffe800 */
[----:B------:R-:W-:Y:S01]  /*10f10*/  IMAD.WIDE.U32 R6, R6, UR42, R18 ;  /* 0x0000002a06067c25 */ /* 0x000fe2000f8e0012 */
[----:B------:R-:W-:-:S03]  /*10f20*/  LOP3.LUT R3, R3, UR6, R5, 0xfe, !PT ;  /* 0x0000000603037c12 */ /* 0x000fc6000f8efe05 */
[----:B------:R-:W-:Y:S01]  /*10f30*/  VIADD R7, R7, UR4 ;  /* 0x0000000407077c36 */ /* 0x000fe20008000000 */
[----:B------:R-:W-:Y:S01]  /*10f40*/  ULDC UR4, c[0x0][0x288] ;  /* 0x0000a20000047ab9 */ /* 0x000fe20000000800 */
[----:B------:R-:W-:Y:S01]  /*10f50*/  IMAD R0, R4, -0x40, R0 ;  /* 0xffffffc004007824 */ /* 0x000fe200078e0200 */
[----:B------:R-:W-:Y:S01]  /*10f60*/  UISETP.GE.AND UP0, UPT, UR41, UR4, UPT ;  /* 0x000000042900728c */ /* 0x000fe2000bf06270 */
[----:B------:R-:W-:-:S03]  /*10f70*/  MOV R4, 0xfffffffe ;  /* 0xfffffffe00047802 */ /* 0x000fc60000000f00 */
[----:B------:R-:W-:Y:S02]  /*10f80*/  UISETP.GE.OR UP0, UPT, UR40, UR8, UP0 ;  /* 0x000000082800728c */ /* 0x000fe40008706670 */
[----:B------:R-:W-:Y:S01]  /*10f90*/  IADD3 R158, R158, -UR40, R0 ;  /* 0x800000289e9e7c10 */ /* 0x000fe2000fffe000 */
[----:B------:R-:W-:Y:S01]  /*10fa0*/  USEL UR8, URZ, 0x1, !UP1 ;  /* 0x000000013f087887 */ /* 0x000fe2000c800000 */
[----:B------:R-:W-:Y:S01]  /*10fb0*/  LOP3.LUT R0, R8, 0x3, RZ, 0xc0, !PT ;  /* 0x0000000308007812 */ /* 0x000fe200078ec0ff */
[----:B------:R-:W-:Y:S01]  /*10fc0*/  UMOV UR40, 0xffffffff ;  /* 0xffffffff00287882 */ /* 0x000fe20000000000 */
[----:B------:R-:W-:Y:S01]  /*10fd0*/  PLOP3.LUT P0, PT, PT, PT, UP0, 0x80, 0x0 ;  /* 0x000000000000781c */ /* 0x000fe20003f0f008 */
[----:B------:R-:W-:Y:S02]  /*10fe0*/  ULOP3.LUT UR36, UR36, UR8, URZ, 0x3c, !UPT ;  /* 0x0000000824247292 */ /* 0x000fe4000f8e3c3f */
[----:B------:R-:W-:Y:S01]  /*10ff0*/  IMAD R0, R0, R4, UR4 ;  /* 0x0000000400007e24 */ /* 0x000fe2000f8e0204 */
[----:B------:R-:W-:-:S03]  /*11000*/  UIMAD.WIDE.U32 UR4, UR37, -0x55555555, URZ ;  /* 0xaaaaaaab250478a5 */ /* 0x000fc6000f8e003f */
[----:B------:R-:W-:Y:S01]  /*11010*/  VIADD R0, R0, -UR41 ;  /* 0x8000002900007c36 */ /* 0x000fe20008000000 */
[----:B------:R-:W-:-:S04]  /*11020*/  USHF.R.U32.HI UR4, URZ, 0x2, UR5 ;  /* 0x000000023f047899 */ /* 0x000fc80008011605 */
[----:B------:R-:W-:Y:S02]  /*11030*/  UIMAD UR37, UR4, -0x6, UR37 ;  /* 0xfffffffa042578a4 */ /* 0x000fe4000f8e0225 */
[----:B------:R-:W-:Y:S01]  /*11040*/  @UP2 ULOP3.LUT UR36, UR36, 0x1, UR4, 0x78, !UPT ;  /* 0x0000000124242892 */ /* 0x000fe2000f8e7804 */
[----:B------:R-:W-:Y:S11]  /*11050*/  @P0 BRA `(.L_x_28) ;  /* 0x000000fc00a80947 */ /* 0x000ff60003800000 */
[----:B------:R-:W-:Y:S01]  /*11060*/  FSETP.NEU.AND P0, PT, R16, RZ, PT ;  /* 0x000000ff1000720b */ /* 0x000fe20003f0d000 */
[----:B------:R-:W-:Y:S01]  /*11070*/  ULDC.64 UR8, c[0x0][0x5c8] ;  /* 0x0001720000087ab9 */ /* 0x000fe20000000a00 */
[----:B------:R-:W-:Y:S01]  /*11080*/  ISETP.GT.AND P3, PT, R158, RZ, PT ;  /* 0x000000ff9e00720c */ /* 0x000fe20003f64270 */
[----:B------:R-:W-:Y:S01]  /*11090*/  UIMAD UR4, UR7, UR8, URZ ;  /* 0x00000008070472a4 */ /* 0x000fe2000f8e023f */
[----:B------:R-:W-:Y:S01]  /*110a0*/  IMAD.U32 R10, RZ, RZ, UR9 ;  /* 0x00000009ff0a7e24 */ /* 0x000fe2000f8e00ff */
[----:B------:R-:W-:Y:S01]  /*110b0*/  BSSY B0, `(.L_x_28) ;  /* 0x0000fe4000007945 */ /* 0x000fe20003800000 */
[----:B------:R-:W-:Y:S01]  /*110c0*/  IMAD.WIDE.U32 R6, R3, UR8, R6 ;  /* 0x0000000803067c25 */ /* 0x000fe2000f8e0006 */
[----:B------:R-:W-:-:S03]  /*110d0*/  ISETP.GT.AND P1, PT, R0, RZ, P3 ;  /* 0x000000ff0000720c */ /* 0x000fc60001f24270 */
[----:B------:R-:W-:-:S04]  /*110e0*/  IMAD R10, R3, R10, UR4 ;  /* 0x00000004030a7e24 */ /* 0x000fc8000f8e020a */
[----:B------:R-:W-:Y:S01]  /*110f0*/  IMAD.IADD R10, R7, 0x1, R10 ;  /* 0x00000001070a7824 */ /* 0x000fe200078e020a */
[----:B------:R-:W-:Y:S06]  /*11100*/  @!P0 BRA `(.L_x_29) ;  /* 0x000000ac00448947 */ /* 0x000fec0003800000 */
[----:B------:R-:W0:Y:S01]  /*11110*/  LDC.64 R22, c[0x0][0x5b8] ;  /* 0x00016e00ff167b82 */ /* 0x000e220000000a00 */
[----:B------:R-:W2:Y:S01]  /*11120*/  LDL.LU R11, [R1] ;  /* 0x00000000010b7983 */ /* 0x000ea20000300800 */
[----:B------:R-:W-:-:S06]  /*11130*/  ULDC.64 UR4, c[0x0][0x5c0] ;  /* 0x0001700000047ab9 */ /* 0x000fcc0000000a00 */
[----:B------:R-:W1:Y:S08]  /*11140*/  LDC.64 R14, c[0x0][0x5b0] ;  /* 0x00016c00ff0e7b82 */ /* 0x000e700000000a00 */
[----:B------:R-:W3:Y:S01]  /*11150*/  LDC.64 R12, c[0x0][0x5a8] ;  /* 0x00016a00ff0c7b82 */ /* 0x000ee20000000a00 */
[C---:B0-----:R-:W-:Y:S02]  /*11160*/  IMAD R159, R22.reuse, UR10, RZ ;  /* 0x0000000a169f7c24 */ /* 0x041fe4000f8e02ff */
[----:B------:R-:W-:-:S04]  /*11170*/  IMAD.WIDE.U32 R152, R22, UR42, R18 ;  /* 0x0000002a16987c25 */ /* 0x000fc8000f8e0012 */
[----:B------:R-:W-:Y:S02]  /*11180*/  IMAD R159, R23, UR42, R159 ;  /* 0x0000002a179f7c24 */ /* 0x000fe4000f8e029f */
[----:B-1----:R-:W-:Y:S02]  /*11190*/  IMAD R156, R14, UR7, RZ ;  /* 0x000000070e9c7c24 */ /* 0x002fe4000f8e02ff */
[----:B------:R-:W-:Y:S01]  /*111a0*/  IMAD.MOV.U32 R20, RZ, RZ, R152 ;  /* 0x000000ffff147224 */ /* 0x000fe200078e0098 */
[----:B------:R-:W-:Y:S01]  /*111b0*/  IADD3 R21, R153, R159, RZ ;  /* 0x0000009f99157210 */ /* 0x000fe20007ffe0ff */
[C---:B------:R-:W-:Y:S02]  /*111c0*/  IMAD R156, R3.reuse, R15, R156 ;  /* 0x0000000f039c7224 */ /* 0x040fe400078e029c */
[----:B------:R-:W-:-:S04]  /*111d0*/  IMAD.WIDE.U32 R4, R3, R14, R20 ;  /* 0x0000000e03047225 */ /* 0x000fc800078e0014 */
[----:B------:R-:W-:Y:S01]  /*111e0*/  IMAD.IADD R5, R5, 0x1, R156 ;  /* 0x0000000105057824 */ /* 0x000fe200078e029c */
[----:B---3--:R-:W-:-:S04]  /*111f0*/  LEA R8, P0, R4, R12, 0x2 ;  /* 0x0000000c04087211 */ /* 0x008fc800078010ff */
[----:B------:R-:W-:-:S05]  /*11200*/  LEA.HI.X R9, R4, R13, R5, 0x2, P0 ;  /* 0x0000000d04097211 */ /* 0x000fca00000f1405 */
[----:B------:R-:W3:Y:S01]  /*11210*/  @P1 LDG.E.LTC128B R23, desc[UR44][R8.64] ;  /* 0x0000002c08171981 */ /* 0x000ee2000c1e1920 */
[C---:B------:R-:W-:Y:S01]  /*11220*/  LEA R4, P0, R6.reuse, UR4, 0x2 ;  /* 0x0000000406047c11 */ /* 0x040fe2000f8010ff */
[----:B------:R-:W-:Y:S03]  /*11230*/  BSSY B1, `(.L_x_30) ;  /* 0x0000010000017945 */ /* 0x000fe60003800000 */
[----:B------:R-:W-:Y:S02]  /*11240*/  LEA.HI.X R5, R6, UR5, R10, 0x2, P0 ;  /* 0x0000000506057c11 */ /* 0x000fe400080f140a */
[----:B---3--:R-:W-:-:S05]  /*11250*/  LOP3.LUT R7, R23, 0xffffe000, RZ, 0xc0, !PT ;  /* 0xffffe00017077812 */ /* 0x008fca00078ec0ff */
[----:B------:R-:W-:-:S04]  /*11260*/  FMUL R7, R7, R16 ;  /* 0x0000001007077220 */ /* 0x000fc80000400000 */
[----:B--2---:R-:W-:-:S05]  /*11270*/  FFMA R7, R11, R2, R7 ;  /* 0x000000020b077223 */ /* 0x004fca0000000007 */
[----:B------:R-:W-:-:S05]  /*11280*/  F2FP.TF32.F32.PACK_B R7, R7 ;  /* 0x00000007ff07723e */ /* 0x000fca00024050ff */
[----:B------:R0:W-:Y:S02]  /*11290*/  @P1 STG.E desc[UR44][R4.64], R7 ;  /* 0x0000000704001986 */ /* 0x0001e4000c10192c */
[----:B0-----:R-:W-:-:S04]  /*112a0*/  IMAD.WIDE.U32 R6, R3, R14, R18 ;  /* 0x0000000e03067225 */ /* 0x001fc800078e0012 */
[----:B------:R-:W-:Y:S02]  /*112b0*/  IMAD.IADD R7, R156, 0x1, R7 ;  /* 0x000000019c077824 */ /* 0x000fe400078e0207 */
[----:B------:R-:W-:-:S05]  /*112c0*/  IMAD.WIDE.U32 R6, R22, UR42, R6 ;  /* 0x0000002a16067c25 */ /* 0x000fca000f8e0006 */
[----:B------:R-:W-:Y:S02]  /*112d0*/  IADD3 R7, R159, R7, RZ ;  /* 0x000000079f077210 */ /* 0x000fe40007ffe0ff */
[----:B------:R-:W-:-:S04]  /*112e0*/  LEA R10, P0, R6, R12, 0x2 ;  /* 0x0000000c060a7211 */ /* 0x000fc800078010ff */
[----:B------:R-:W-:Y:S02]  /*112f0*/  LEA.HI.X R11, R6, R13, R7, 0x2, P0 ;  /* 0x0000000d060b7211 */ /* 0x000fe400000f1407 */
[----:B------:R-:W-:-:S13]  /*11300*/  ISETP.GT.AND P0, PT, R0, 0x1, P3 ;  /* 0x000000010000780c */ /* 0x000fda0001f04270 */
[----:B------:R-:W-:Y:S05]  /*11310*/  @!P0 BRA `(.L_x_31) ;  /* 0x0000000000048947 */ /* 0x000fea0003800000 */
[----:B------:R0:W5:Y:S02]  /*11320*/  LDG.E.LTC128B R23, desc[UR44][R10.64+0x4] ;  /* 0x0000042c0a177981 */ /* 0x000164000c1e1920 */
.L_x_31:
[----:B------:R-:W-:Y:S05]  /*11330*/  BSYNC B1 ;  /* 0x0000000000017941 */ /* 0x000fea0003800000 */
.L_x_30:
[----:B------:R-:W2:Y:S01]  /*11340*/  LDL.LU R7, [R1+0x4] ;  /* 0x0000040001077983 */ /* 0x000ea20000300800 */
[----:B-----5:R-:W-:Y:S01]  /*11350*/  LOP3.LUT R6, R23, 0xffffe000, RZ, 0xc0, !PT ;  /* 0xffffe00017067812 */ /* 0x020fe200078ec0ff */
[C---:B------:R-:W-:Y:S01]  /*11360*/  IMAD.SHL.U32 R154, R14.reuse, 0x8, RZ ;  /* 0x000000080e9a7824 */ /* 0x040fe200078e00ff */
[----:B------:R-:W-:Y:S01]  /*11370*/  SHF.L.U64.HI R155, R14, 0x3, R15 ;  /* 0x000000030e9b7819 */ /* 0x000fe2000001020f */
[----:B------:R-:W3:Y:S02]  /*11380*/  LDL.LU R157, [R1+0x8] ;  /* 0x00000800019d7983 */ /* 0x000ee40000300800 */
[----:B------:R-:W-:-:S04]  /*11390*/  FMUL R6, R6, R16 ;  /* 0x0000001006067220 */ /* 0x000fc80000400000 */
[----:B--2---:R-:W-:-:S05]  /*113a0*/  FFMA R6, R7, R2, R6 ;  /* 0x0000000207067223 */ /* 0x004fca0000000006 */
[----:B------:R-:W-:-:S05]  /*113b0*/  F2FP.TF32.F32.PACK_B R6, R6 ;  /* 0x00000006ff06723e */ /* 0x000fca00024050ff */
[----:B------:R1:W-:Y:S01]  /*113c0*/  @P0 STG.E desc[UR44][R4.64+0x4], R6 ;  /* 0x0000040604000986 */ /* 0x0003e2000c10192c */
[----:B------:R-:W-:-:S04]  /*113d0*/  ISETP.GT.AND P0, PT, R158, 0x8, PT ;  /* 0x000000089e00780c */ /* 0x000fc80003f04270 */
[----:B------:R-:W-:Y:S01]  /*113e0*/  ISETP.GT.AND P1, PT, R0, RZ, P0 ;  /* 0x000000ff0000720c */ /* 0x000fe20000724270 */
[----:B-1----:R-:W-:-:S04]  /*113f0*/  IMAD.WIDE.U32 R6, R3, R14, R154 ;  /* 0x0000000e03067225 */ /* 0x002fc800078e009a */
[----:B------:R-:W-:Y:S01]  /*11400*/  IMAD.IADD R156, R156, 0x1, R7 ;  /* 0x000000019c9c7824 */ /* 0x000fe200078e0207 */
[----:B------:R-:W-:-:S05]  /*11410*/  IADD3 R7, P2, R152, R6, RZ ;  /* 0x0000000698077210 */ /* 0x000fca0007f5e0ff */
[----:B------:R-:W-:Y:S01]  /*11420*/  IMAD.X R9, R156, 0x1, R21, P2 ;  /* 0x000000019c097824 */ /* 0x000fe200010e0615 */
[----:B------:R-:W-:-:S04]  /*11430*/  LEA R8, P2, R7, R12, 0x2 ;  /* 0x0000000c07087211 */ /* 0x000fc800078410ff */
[----:B------:R-:W-:-:S05]  /*11440*/  LEA.HI.X R9, R7, R13, R9, 0x2, P2 ;  /* 0x0000000d07097211 */ /* 0x000fca00010f1409 */
[----:B------:R1:W2:Y:S01]  /*11450*/  @P1 LDG.E.LTC128B R23, desc[UR44][R8.64] ;  /* 0x0000002c08171981 */ /* 0x0002a2000c1e1920 */
[----:B------:R-:W-:Y:S01]  /*11460*/  IADD3 R6, P2, R18, R6, RZ ;  /* 0x0000000612067210 */ /* 0x000fe20007f5e0ff */
[----:B------:R-:W-:Y:S01]  /*11470*/  IMAD.U32 R161, RZ, RZ, UR8 ;  /* 0x00000008ffa17e24 */ /* 0x000fe2000f8e00ff */
[----:B------:R-:W-:Y:S01]  /*11480*/  ISETP.GT.AND P4, PT, R0, 0x1, P0 ;  /* 0x000000010000780c */ /* 0x000fe20000784270 */
[----:B------:R-:W-:Y:S01]  /*11490*/  IMAD.U32 R160, RZ, RZ, UR9 ;  /* 0x00000009ffa07e24 */ /* 0x000fe2000f8e00ff */
[----:B------:R-:W-:Y:S01]  /*114a0*/  IADD3.X R7, R19, R156, RZ, P2, !PT ;  /* 0x0000009c13077210 */ /* 0x000fe200017fe4ff */
[----:B------:R-:W-:Y:S01]  /*114b0*/  IMAD.SHL.U32 R161, R161, 0x20, RZ ;  /* 0x00000020a1a17824 */ /* 0x000fe200078e00ff */
[----:B------:R-:W-:Y:S01]  /*114c0*/  BSSY B1, `(.L_x_32) ;  /* 0x0000010000017945 */ /* 0x000fe20003800000 */
[----:B------:R-:W-:-:S04]  /*114d0*/  IMAD.WIDE.U32 R6, R22, UR42, R6 ;  /* 0x0000002a16067c25 */ /* 0x000fc8000f8e0006 */
[----:B------:R-:W-:Y:S01]  /*114e0*/  IMAD.IADD R7, R159, 0x1, R7 ;  /* 0x000000019f077824 */ /* 0x000fe200078e0207 */
[----:B-1----:R-:W-:-:S04]  /*114f0*/  LEA R8, P2, R6, R12, 0x2 ;  /* 0x0000000c06087211 */ /* 0x002fc800078410ff */
[----:B------:R-:W-:Y:S02]  /*11500*/  LEA.HI.X R9, R6, R13, R7, 0x2, P2 ;  /* 0x0000000d06097211 */ /* 0x000fe400010f1407 */
[----:B------:R-:W-:-:S04]  /*11510*/  MOV R6, UR8 ;  /* 0x0000000800067c02 */ /* 0x000fc80008000f00 */
[----:B------:R-:W-:Y:S02]  /*11520*/  SHF.L.U64.HI R160, R6, 0x5, R160 ;  /* 0x0000000506a07819 */ /* 0x000fe400000102a0 */
[----:B------:R-:W-:-:S05]  /*11530*/  IADD3 R6, P2, R161, R4, RZ ;  /* 0x00000004a1067210 */ /* 0x000fca0007f5e0ff */
[----:B------:R-:W-:Y:S01]  /*11540*/  IMAD.X R7, R160, 0x1, R5, P2 ;  /* 0x00000001a0077824 */ /* 0x000fe200010e0605 */
[----:B--2---:R-:W-:-:S05]  /*11550*/  LOP3.LUT R156, R23, 0xffffe000, RZ, 0xc0, !PT ;  /* 0xffffe000179c7812 */ /* 0x004fca00078ec0ff */
[----:B------:R-:W-:-:S04]  /*11560*/  FMUL R156, R156, R16 ;  /* 0x000000109c9c7220 */ /* 0x000fc80000400000 */
[----:B---3--:R-:W-:-:S05]  /*11570*/  FFMA R156, R157, R2, R156 ;  /* 0x000000029d9c7223 */ /* 0x008fca000000009c */
[----:B------:R-:W-:-:S05]  /*11580*/  F2FP.TF32.F32.PACK_B R156, R156 ;  /* 0x0000009cff9c723e */ /* 0x000fca00024050ff */
[----:B------:R1:W-:Y:S01]  /*11590*/  @P1 STG.E desc[UR44][R6.64], R156 ;  /* 0x0000009c06001986 */ /* 0x0003e2000c10192c */
[----:B------:R-:W-:Y:S05]  /*115a0*/  @!P4 BRA `(.L_x_33) ;  /* 0x000000000004c947 */ /* 0x000fea0003800000 */
[----:B------:R2:W5:Y:S02]  /*115b0*/  LDG.E.LTC128B R23, desc[UR44][R8.64+0x4] ;  /* 0x0000042c08177981 */ /* 0x000564000c1e1920 */
.L_x_33:
[----:B------:R-:W-:Y:S05]  /*115c0*/  BSYNC B1 ;  /* 0x0000000000017941 */ /* 0x000fea0003800000 */
.L_x_32:
[----:B------:R-:W3:Y:S01]  /*115d0*/  LDL.LU R157, [R1+0xc] ;  /* 0x00000c00019d7983 */ /* 0x000ee20000300800 */
[----:B-1---5:R-:W-:Y:S01]  /*115e0*/  LOP3.LUT R156, R23, 0xffffe000, RZ, 0xc0, !PT ;  /* 0xffffe000179c7812 */ /* 0x022fe200078ec0ff */
[----:B------:R-:W-:Y:S01]  /*115f0*/  BSSY B1, `(.L_x_34) ;  /* 0x0000009000017945 */ /* 0x000fe20003800000 */
[----:B------:R-:W-:-:S03]  /*11600*/  ISETP.GT.AND P1, PT, R0, 0x8, P3 ;  /* 0x000000080000780c */ /* 0x000fc60001f24270 */
[----:B------:R-:W-:-:S04]  /*11610*/  FMUL R156, R156, R16 ;  /* 0x000000109c9c7220 */ /* 0x000fc80000400000 */
[----:B---3--:R-:W-:-:S05]  /*11620*/  FFMA R156, R157, R2, R156 ;  /* 0x000000029d9c7223 */ /* 0x008fca000000009c */
[----:B------:R-:W-:-:S05]  /*11630*/  F2FP.TF32.F32.PACK_B R156, R156 ;  /* 0x0000009cff9c723e */ /* 0x000fca00024050ff */
[----:B------:R1:W-:Y:S02]  /*11640*/  @P4 STG.E desc[UR44][R6.64+0x4], R156 ;  /* 0x0000049c06004986 */ /* 0x0003e4000c10192c */
[----:B-1----:R-:W-:Y:S01]  /*11650*/  IMAD.MOV.U32 R156, RZ, RZ, R23 ;  /* 0x000000ffff9c7224 */ /* 0x002fe200078e0017 */
[----:B------:R-:W-:Y:S06]  /*11660*/  @!P1 BRA `(.L_x_35) ;  /* 0x0000000000049947 */ /* 0x000fec0003800000 */
[----:B------:R1:W5:Y:S02]  /*11670*/  LDG.E.LTC128B R156, desc[UR44][R10.64+0x20] ;  /* 0x0000202c0a9c7981 */ /* 0x000364000c1e1920 */
.L_x_35:
[----:B------:R-:W-:Y:S05]  /*11680*/  BSYNC B1 ;  /* 0x0000000000017941 */ /* 0x000fea0003800000 */
.L_x_34:
[----:B------:R-:W3:Y:S01]  /*11690*/  LDL.LU R157, [R1+0x10] ;  /* 0x00001000019d7983 */ /* 0x000ee20000300800 */
[----:B-----5:R-:W-:Y:S01]  /*116a0*/  LOP3.LUT R23, R156, 0xffffe000, RZ, 0xc0, !PT ;  /* 0xffffe0009c177812 */ /* 0x020fe200078ec0ff */
[----:B------:R-:W-:Y:S01]  /*116b0*/  BSSY B1, `(.L_x_36) ;  /* 0x0000008000017945 */ /* 0x000fe20003800000 */
[----:B------:R-:W-:-:S03]  /*116c0*/  ISETP.GT.AND P2, PT, R0, 0x9, P3 ;  /* 0x000000090000780c */ /* 0x000fc60001f44270 */
[----:B------:R-:W-:-:S04]  /*116d0*/  FMUL R23, R23, R16 ;  /* 0x0000001017177220 */ /* 0x000fc80000400000 */
[----:B---3--:R-:W-:-:S05]  /*116e0*/  FFMA R23, R157, R2, R23 ;  /* 0x000000029d177223 */ /* 0x008fca0000000017 */
[----:B------:R-:W-:-:S05]  /*116f0*/  F2FP.TF32.F32.PACK_B R23, R23 ;  /* 0x00000017ff17723e */ /* 0x000fca00024050ff */
[----:B------:R3:W-:Y:S01]  /*11700*/  @P1 STG.E desc[UR44][R4.64+0x20], R23 ;  /* 0x0000201704001986 */ /* 0x0007e2000c10192c */
[----:B------:R-:W-:Y:S05]  /*11710*/  @!P2 BRA `(.L_x_37) ;  /* 0x000000000004a947 */ /* 0x000fea0003800000 */
[----:B------:R4:W5:Y:S02]  /*11720*/  LDG.E.LTC128B R156, desc[UR44][R10.64+0x24] ;  /* 0x0000242c0a9c7981 */ /* 0x000964000c1e1920 */
.L_x_37:
[----:B------:R-:W-:Y:S05]  /*11730*/  BSYNC B1 ;  /* 0x0000000000017941 */ /* 0x000fea0003800000 */
.L_x_36:
[----:B------:R-:W2:Y:S01]  /*11740*/  LDL.LU R157, [R1+0x14] ;  /* 0x00001400019d7983 */ /* 0x000ea20000300800 */
[----:B---3-5:R-:W-:Y:S01]  /*11750*/  LOP3.LUT R23, R156, 0xffffe000, RZ, 0xc0, !PT ;  /* 0xffffe0009c177812 */ /* 0x028fe200078ec0ff */
[----:B------:R-:W-:Y:S01]  /*11760*/  BSSY B1, `(.L_x_38) ;  /* 0x0000008000017945 */ /* 0x000fe20003800000 */
[----:B------:R-:W-:-:S03]  /*11770*/  ISETP.GT.AND P1, PT, R0, 0x8, P0 ;  /* 0x000000080000780c */ /* 0x000fc60000724270 */
[----:B------:R-:W-:-:S04]  /*11780*/  FMUL R23, R23, R16 ;  /* 0x0000001017177220 */ /* 0x000fc80000400000 */
[----:B--2---:R-:W-:-:S05]  /*11790*/  FFMA R23, R157, R2, R23 ;  /* 0x000000029d177223 */ /* 0x004fca0000000017 */
[----:B------:R-:W-:-:S05]  /*117a0*/  F2FP.TF32.F32.PACK_B R23, R23 ;  /* 0x00000017ff17723e */ /* 0x000fca00024050ff */
[----:B------:R2:W-:Y:S01]  /*117b0*/  @P2 STG.E desc[UR44][R4.64+0x24], R23 ;  /* 0x0000241704002986 */ /* 0x0005e2000c10192c */
[----:B------:R-:W-:Y:S05]  /*117c0*/  @!P1 BRA `(.L_x_39) ;  /* 0x0000000000049947 */ /* 0x000fea0003800000 */
[----:B------:R3:W5:Y:S02]  /*117d0*/  LDG.E.LTC128B R156, desc[UR44][R8.64+0x20] ;  /* 0x0000202c089c7981 */ /* 0x000764000c1e1920 */
.L_x_39:
[----:B------:R-:W-:Y:S05]  /*117e0*/  BSYNC B1 ;  /* 0x0000000000017941 */ /* 0x000fea0003800000 */
.L_x_38:
[----:B------:R-:W4:Y:S01]  /*117f0*/  LDL.LU R157, [R1+0x18] ;  /* 0x00001800019d7983 */ /* 0x000f220000300800 */
[----:B--2--5:R-:W-:Y:S01]  /*11800*/  LOP3.LUT R23, R156, 0xffffe000, RZ, 0xc0, !PT ;  /* 0xffffe0009c177812 */ /* 0x024fe200078ec0ff */
[----:B------:R-:W-:Y:S01]  /*11810*/  BSSY B1, `(.L_x_40) ;  /* 0x0000008000017945 */ /* 0x000fe20003800000 */
[----:B------:R-:W-:-:S03]  /*11820*/  ISETP.GT.AND P2, PT, R0, 0x9, P0 ;  /* 0x000000090000780c */ /* 0x000fc60000744270 */
[----:B------:R-:W-:-:S04]  /*11830*/  FMUL R23, R23, R16 ;  /* 0x0000001017177220 */ /* 0x000fc80000400000 */
[----:B----4-:R-:W-:-:S05]  /*11840*/  FFMA R23, R157, R2, R23 ;  /* 0x000000029d177223 */ /* 0x010fca0000000017 */
[----:B------:R-:W-:-:S05]  /*11850*/  F2FP.TF32.F32.PACK_B R23, R23 ;  /* 0x00000017ff17723e */ /* 0x000fca00024050ff */
[----:B------:R2:W-:Y:S01]  /*11860*/  @P1 STG.E desc[UR44][R6.64+0x20], R23 ;  /* 0x0000201706001986 */ /* 0x0005e2000c10192c */
[----:B------:R-:W-:Y:S05]  /*11870*/  @!P2 BRA `(.L_x_41) ;  /* 0x000000000004a947 */ /* 0x000fea0003800000 */
[----:B------:R4:W5:Y:S02]  /*11880*/  LDG.E.LTC128B R156, desc[UR44][R8.64+0x24] ;  /* 0x0000242c089c7981 */ /* 0x000964000c1e1920 */
.L_x_41:
[----:B------:R-:W-:Y:S05]  /*11890*/  BSYNC B1 ;  /* 0x0000000000017941 */ /* 0x000fea0003800000 */
.L_x_40:
[----:B------:R-:W3:Y:S01]  /*118a0*/  LDL.LU R157, [R1+0x1c] ;  /* 0x00001c00019d7983 */ /* 0x000ee20000300800 */
[----:B--2--5:R-:W-:Y:S01]  /*118b0*/  LOP3.LUT R23, R156, 0xffffe000, RZ, 0xc0, !PT ;  /* 0xffffe0009c177812 */ /* 0x024fe200078ec0ff */
        /* <DEDUP_REMOVED lines=8> */
.L_x_43:
[----:B------:R-:W-:Y:S05]  /*11940*/  BSYNC B1 ;  /* 0x0000000000017941 */ /* 0x000fea0003800000 */
.L_x_42:
        /* <DEDUP_REMOVED lines=10> */
.L_x_45:
[----:B------:R-:W-:Y:S05]  /*119f0*/  BSYNC B1 ;  /* 0x0000000000017941 */ /* 0x000fea0003800000 */
.L_x_44:
        /* <DEDUP_REMOVED lines=10> */
.L_x_47:
[----:B------:R-:W-:Y:S05]  /*11aa0*/  BSYNC B1 ;  /* 0x0000000000017941 */ /* 0x000fea0003800000 */
.L_x_46:
        /* <DEDUP_REMOVED lines=10> */
.L_x_49:
[----:B------:R-:W-:Y:S05]  /*11b50*/  BSYNC B1 ;  /* 0x0000000000017941 */ /* 0x000fea0003800000 */
.L_x_48:
        /* <DEDUP_REMOVED lines=10> */
.L_x_51:
[----:B------:R-:W-:Y:S05]  /*11c00*/  BSYNC B1 ;  /* 0x0000000000017941 */ /* 0x000fea0003800000 */
.L_x_50:
        /* <DEDUP_REMOVED lines=10> */
.L_x_53:
[----:B------:R-:W-:Y:S05]  /*11cb0*/  BSYNC B1 ;  /* 0x0000000000017941 */ /* 0x000fea0003800000 */
.L_x_52:
        /* <DEDUP_REMOVED lines=10> */
.L_x_55:
[----:B------:R-:W-:Y:S05]  /*11d60*/  BSYNC B1 ;  /* 0x0000000000017941 */ /* 0x000fea0003800000 */
.L_x_54:
        /* <DEDUP_REMOVED lines=10> */
.L_x_57:
[----:B------:R-:W-:Y:S05]  /*11e10*/  BSYNC B1 ;  /* 0x0000000000017941 */ /* 0x000fea0003800000 */
.L_x_56:
        /* <DEDUP_REMOVED lines=10> */
.L_x_59:
[----:B------:R-:W-:Y:S05]  /*11ec0*/  BSYNC B1 ;  /* 0x0000000000017941 */ /* 0x000fea0003800000 */
.L_x_58:
        /* <DEDUP_REMOVED lines=10> */
.L_x_61:
[----:B------:R-:W-:Y:S05]  /*11f70*/  BSYNC B1 ;  /* 0x0000000000017941 */ /* 0x000fea0003800000 */
.L_x_60:
        /* <DEDUP_REMOVED lines=10> */
.L_x_63:
[----:B------:R-:W-:Y:S05]  /*12020*/  BSYNC B1 ;  /* 0x0000000000017941 */ /* 0x000fea0003800000 */
.L_x_62:
        /* <DEDUP_REMOVED lines=10> */
.L_x_65:
[----:B------:R-:W-:Y:S05]  /*120d0*/  BSYNC B1 ;  /* 0x0000000000017941 */ /* 0x000fea0003800000 */
.L_x_64:
        /* <DEDUP_REMOVED lines=10> */
.L_x_67:
[----:B------:R-:W-:Y:S05]  /*12180*/  BSYNC B1 ;  /* 0x0000000000017941 */ /* 0x000fea0003800000 */
.L_x_66:
        /* <DEDUP_REMOVED lines=10> */
.L_x_69:
[----:B------:R-:W-:Y:S05]  /*12230*/  BSYNC B1 ;  /* 0x0000000000017941 */ /* 0x000fea0003800000 */
.L_x_68:
        /* <DEDUP_REMOVED lines=10> */
.L_x_71:
[----:B------:R-:W-:Y:S05]  /*122e0*/  BSYNC B1 ;  /* 0x0000000000017941 */ /* 0x000fea0003800000 */
.L_x_70:
        /* <DEDUP_REMOVED lines=10> */
.L_x_73:
[----:B------:R-:W-:Y:S05]  /*12390*/  BSYNC B1 ;  /* 0x0000000000017941 */ /* 0x000fea0003800000 */
.L_x_72:
        /* <DEDUP_REMOVED lines=10> */
.L_x_75:
[----:B------:R-:W-:Y:S05]  /*12440*/  BSYNC B1 ;  /* 0x0000000000017941 */ /* 0x000fea0003800000 */
.L_x_74:
        /* <DEDUP_REMOVED lines=10> */
.L_x_77:
[----:B------:R-:W-:Y:S05]  /*124f0*/  BSYNC B1 ;  /* 0x0000000000017941 */ /* 0x000fea0003800000 */
.L_x_76:
        /* <DEDUP_REMOVED lines=10> */
.L_x_79:
[----:B------:R-:W-:Y:S05]  /*125a0*/  BSYNC B1 ;  /* 0x0000000000017941 */ /* 0x000fea0003800000 */
.L_x_78:
        /* <DEDUP_REMOVED lines=10> */
.L_x_81:
[----:B------:R-:W-:Y:S05]  /*12650*/  BSYNC B1 ;  /* 0x0000000000017941 */ /* 0x000fea0003800000 */
.L_x_80:
        /* <DEDUP_REMOVED lines=10> */
.L_x_83:
[----:B------:R-:W-:Y:S05]  /*12700*/  BSYNC B1 ;  /* 0x0000000000017941 */ /* 0x000fea0003800000 */
.L_x_82:
        /* <DEDUP_REMOVED lines=10> */
.L_x_85:
[----:B------:R-:W-:Y:S05]  /*127b0*/  BSYNC B1 ;  /* 0x0000000000017941 */ /* 0x000fea0003800000 */
.L_x_84:
        /* <DEDUP_REMOVED lines=10> */
.L_x_87:
[----:B------:R-:W-:Y:S05]  /*12860*/  BSYNC B1 ;  /* 0x0000000000017941 */ /* 0x000fea0003800000 */
.L_x_86:
        /* <DEDUP_REMOVED lines=10> */
.L_x_89:
[----:B------:R-:W-:Y:S05]  /*12910*/  BSYNC B1 ;  /* 0x0000000000017941 */ /* 0x000fea0003800000 */
.L_x_88:
        /* <DEDUP_REMOVED lines=10> */
.L_x_91:
[----:B------:R-:W-:Y:S05]  /*129c0*/  BSYNC B1 ;  /* 0x0000000000017941 */ /* 0x000fea0003800000 */
.L_x_90:
        /* <DEDUP_REMOVED lines=10> */
.L_x_93:
[----:B------:R-:W-:Y:S05]  /*12a70*/  BSYNC B1 ;  /* 0x0000000000017941 */ /* 0x000fea0003800000 */
.L_x_92:
        /* <DEDUP_REMOVED lines=10> */
.L_x_95:
[----:B------:R-:W-:Y:S05]  /*12b20*/  BSYNC B1 ;  /* 0x0000000000017941 */ /* 0x000fea0003800000 */
.L_x_94:
        /* <DEDUP_REMOVED lines=10> */
.L_x_97:
[----:B------:R-:W-:Y:S05]  /*12bd0*/  BSYNC B1 ;  /* 0x0000000000017941 */ /* 0x000fea0003800000 */
.L_x_96:
        /* <DEDUP_REMOVED lines=10> */
.L_x_99:
[----:B------:R-:W-:Y:S05]  /*12c80*/  BSYNC B1 ;  /* 0x0000000000017941 */ /* 0x000fea0003800000 */
.L_x_98:
        /* <DEDUP_REMOVED lines=10> */
.L_x_101:
[----:B------:R-:W-:Y:S05]  /*12d30*/  BSYNC B1 ;  /* 0x0000000000017941 */ /* 0x000fea0003800000 */
.L_x_100:
        /* <DEDUP_REMOVED lines=10> */
.L_x_103:
[----:B------:R-:W-:Y:S05]  /*12de0*/  BSYNC B1 ;  /* 0x0000000000017941 */ /* 0x000fea0003800000 */
.L_x_102:
        /* <DEDUP_REMOVED lines=10> */
.L_x_105:
[----:B------:R-:W-:Y:S05]  /*12e90*/  BSYNC B1 ;  /* 0x0000000000017941 */ /* 0x000fea0003800000 */
.L_x_104:
        /* <DEDUP_REMOVED lines=10> */
.L_x_107:
[----:B------:R-:W-:Y:S05]  /*12f40*/  BSYNC B1 ;  /* 0x0000000000017941 */ /* 0x000fea0003800000 */
.L_x_106:
        /* <DEDUP_REMOVED lines=10> */
.L_x_109:
[----:B------:R-:W-:Y:S05]  /*12ff0*/  BSYNC B1 ;  /* 0x0000000000017941 */ /* 0x000fea0003800000 */
.L_x_108:
        /* <DEDUP_REMOVED lines=10> */
.L_x_111:
[----:B------:R-:W-:Y:S05]  /*130a0*/  BSYNC B1 ;  /* 0x0000000000017941 */ /* 0x000fea0003800000 */
.L_x_110:
        /* <DEDUP_REMOVED lines=10> */
.L_x_113:
[----:B------:R-:W-:Y:S05]  /*13150*/  BSYNC B1 ;  /* 0x0000000000017941 */ /* 0x000fea0003800000 */
.L_x_112:
        /* <DEDUP_REMOVED lines=10> */
.L_x_115:
[----:B------:R-:W-:Y:S05]  /*13200*/  BSYNC B1 ;  /* 0x0000000000017941 */ /* 0x000fea0003800000 */
.L_x_114:
        /* <DEDUP_REMOVED lines=10> */
.L_x_117:
[----:B------:R-:W-:Y:S05]  /*132b0*/  BSYNC B1 ;  /* 0x0000000000017941 */ /* 0x000fea0003800000 */
.L_x_116:
        /* <DEDUP_REMOVED lines=10> */
.L_x_119:
[----:B------:R-:W-:Y:S05]  /*13360*/  BSYNC B1 ;  /* 0x0000000000017941 */ /* 0x000fea0003800000 */
.L_x_118:
        /* <DEDUP_REMOVED lines=10> */
.L_x_121:
[----:B------:R-:W-:Y:S05]  /*13410*/  BSYNC B1 ;  /* 0x0000000000017941 */ /* 0x000fea0003800000 */
.L_x_120:
[----:B--2---:R-:W2:Y:S01]  /*13420*/  LDL.LU R23, [R1+0xbc] ;  /* 0x0000bc0001177983 */ /* 0x004ea20000300800 */
[----:B-----5:R-:W-:Y:S01]  /*13430*/  LOP3.LUT R157, R156, 0xffffe000, RZ, 0xc0, !PT ;  /* 0xffffe0009c9d7812 */ /* 0x020fe200078ec0ff */
[----:B------:R-:W-:Y:S01]  /*13440*/  BSSY B1, `(.L_x_122) ;  /* 0x0000009000017945 */ /* 0x000fe20003800000 */
[----:B------:R-:W-:-:S03]  /*13450*/  ISETP.GT.AND P1, PT, R0, 0x60, P3 ;  /* 0x000000600000780c */ /* 0x000fc60001f24270 */
[----:B------:R-:W-:-:S04]  /*13460*/  FMUL R157, R157, R16 ;  /* 0x000000109d9d7220 */ /* 0x000fc80000400000 */
[----:B--2---:R-:W-:Y:S01]  /*13470*/  FFMA R157, R23, R2, R157 ;  /* 0x00000002179d7223 */ /* 0x004fe2000000009d */
[----:B------:R-:W-:-:S04]  /*13480*/  MOV R23, R156 ;  /* 0x0000009c00177202 */ /* 0x000fc80000000f00 */
[----:B------:R-:W-:-:S05]  /*13490*/  F2FP.TF32.F32.PACK_B R157, R157 ;  /* 0x0000009dff9d723e */ /* 0x000fca00024050ff */
[----:B------:R2:W-:Y:S01]  /*134a0*/  @P2 STG.E desc[UR44][R6.64+0x164], R157 ;  /* 0x0001649d06002986 */ /* 0x0005e2000c10192c */
[----:B------:R-:W-:Y:S05]  /*134b0*/  @!P1 BRA `(.L_x_123) ;  /* 0x0000000000049947 */ /* 0x000fea0003800000 */
[----:B------:R0:W5:Y:S02]  /*134c0*/  LDG.E.LTC128B R23, desc[UR44][R10.64+0x180] ;  /* 0x0001802c0a177981 */ /* 0x000164000c1e1920 */
.L_x_123:
[----:B------:R-:W-:Y:S05]  /*134d0*/  BSYNC B1 ;  /* 0x0000000000017941 */ /* 0x000fea0003800000 */
.L_x_122:
[----:B--2---:R-:W2:Y:S01]  /*134e0*/  LDL.LU R157, [R1+0xc0] ;  /* 0x0000c000019d7983 */ /* 0x004ea20000300800 */
[----:B-----5:R-:W-:Y:S01]  /*134f0*/  LOP3.LUT R156, R23, 0xffffe000, RZ, 0xc0, !PT ;  /* 0xffffe000179c7812 */ /* 0x020fe200078ec0ff */
        /* <DEDUP_REMOVED lines=8> */
.L_x_125:
[----:B------:R-:W-:Y:S05]  /*13580*/  BSYNC B1 ;  /* 0x0000000000017941 */ /* 0x000fea0003800000 */
.L_x_124:
        /* <DEDUP_REMOVED lines=10> */
.L_x_127:
[----:B------:R-:W-:Y:S05]  /*13630*/  BSYNC B1 ;  /* 0x0000000000017941 */ /* 0x000fea0003800000 */
.L_x_126:
        /* <DEDUP_REMOVED lines=10> */
.L_x_129:
[----:B------:R-:W-:Y:S05]  /*136e0*/  BSYNC B1 ;  /* 0x0000000000017941 */ /* 0x000fea0003800000 */
.L_x_128:
        /* <DEDUP_REMOVED lines=10> */
.L_x_131:
[----:B------:R-:W-:Y:S05]  /*13790*/  BSYNC B1 ;  /* 0x0000000000017941 */ /* 0x000fea0003800000 */
.L_x_130:
        /* <DEDUP_REMOVED lines=10> */
.L_x_133:
[----:B------:R-:W-:Y:S05]  /*13840*/  BSYNC B1 ;  /* 0x0000000000017941 */ /* 0x000fea0003800000 */
.L_x_132:
        /* <DEDUP_REMOVED lines=10> */
.L_x_135:
[----:B------:R-:W-:Y:S05]  /*138f0*/  BSYNC B1 ;  /* 0x0000000000017941 */ /* 0x000fea0003800000 */
.L_x_134:
        /* <DEDUP_REMOVED lines=10> */
.L_x_137:
[----:B------:R-:W-:Y:S05]  /*139a0*/  BSYNC B1 ;  /* 0x0000000000017941 */ /* 0x000fea0003800000 */
.L_x_136:
        /* <DEDUP_REMOVED lines=10> */
.L_x_139:
[----:B------:R-:W-:Y:S05]  /*13a50*/  BSYNC B1 ;  /* 0x0000000000017941 */ /* 0x000fea0003800000 */
.L_x_138:
        /* <DEDUP_REMOVED lines=10> */
.L_x_141:
[----:B------:R-:W-:Y:S05]  /*13b00*/  BSYNC B1 ;  /* 0x0000000000017941 */ /* 0x000fea0003800000 */
.L_x_140:
        /* <DEDUP_REMOVED lines=10> */
.L_x_143:
[----:B------:R-:W-:Y:S05]  /*13bb0*/  BSYNC B1 ;  /* 0x0000000000017941 */ /* 0x000fea0003800000 */
.L_x_142:
        /* <DEDUP_REMOVED lines=10> */
.L_x_145:
[----:B------:R-:W-:Y:S05]  /*13c60*/  BSYNC B1 ;  /* 0x0000000000017941 */ /* 0x000fea0003800000 */
.L_x_144:
        /* <DEDUP_REMOVED lines=10> */
.L_x_147:
[----:B------:R-:W-:Y:S05]  /*13d10*/  BSYNC B1 ;  /* 0x0000000000017941 */ /* 0x000fea0003800000 */
.L_x_146:
        /* <DEDUP_REMOVED lines=10> */
.L_x_149:
[----:B------:R-:W-:Y:S05]  /*13dc0*/  BSYNC B1 ;  /* 0x0000000000017941 */ /* 0x000fea0003800000 */
.L_x_148:
        /* <DEDUP_REMOVED lines=10> */
.L_x_151:
[----:B------:R-:W-:Y:S05]  /*13e70*/  BSYNC B1 ;  /* 0x0000000000017941 */ /* 0x000fea0003800000 */
.L_x_150:
        /* <DEDUP_REMOVED lines=10> */
.L_x_153:
[----:B------:R-:W-:Y:S05]  /*13f20*/  BSYNC B1 ;  /* 0x0000000000017941 */ /* 0x000fea0003800000 */
.L_x_152:
        /* <DEDUP_REMOVED lines=10> */
.L_x_155:
[----:B------:R-:W-:Y:S05]  /*13fd0*/  BSYNC B1 ;  /* 0x0000000000017941 */ /* 0x000fea0003800000 */
.L_x_154:
        /* <DEDUP_REMOVED lines=10> */
.L_x_157:
[----:B------:R-:W-:Y:S05]  /*14080*/  BSYNC B1 ;  /* 0x0000000000017941 */ /* 0x000fea0003800000 */
.L_x_156:
        /* <DEDUP_REMOVED lines=10> */
.L_x_159:
[----:B------:R-:W-:Y:S05]  /*14130*/  BSYNC B1 ;  /* 0x0000000000017941 */ /* 0x000fea0003800000 */
.L_x_158:
        /* <DEDUP_REMOVED lines=10> */
.L_x_161:
[----:B------:R-:W-:Y:S05]  /*141e0*/  BSYNC B1 ;  /* 0x0000000000017941 */ /* 0x000fea0003800000 */
.L_x_160:
        /* <DEDUP_REMOVED lines=10> */
.L_x_163:
[----:B------:R-:W-:Y:S05]  /*14290*/  BSYNC B1 ;  /* 0x0000000000017941 */ /* 0x000fea0003800000 */
.L_x_162:
        /* <DEDUP_REMOVED lines=10> */
.L_x_165:
[----:B------:R-:W-:Y:S05]  /*14340*/  BSYNC B1 ;  /* 0x0000000000017941 */ /* 0x000fea0003800000 */
.L_x_164:
        /* <DEDUP_REMOVED lines=10> */
.L_x_167:
[----:B------:R-:W-:Y:S05]  /*143f0*/  BSYNC B1 ;  /* 0x0000000000017941 */ /* 0x000fea0003800000 */
.L_x_166:
        /* <DEDUP_REMOVED lines=10> */
.L_x_169:
[----:B------:R-:W-:Y:S05]  /*144a0*/  BSYNC B1 ;  /* 0x0000000000017941 */ /* 0x000fea0003800000 */
.L_x_168:
        /* <DEDUP_REMOVED lines=10> */
.L_x_171:
[----:B------:R-:W-:Y:S05]  /*14550*/  BSYNC B1 ;  /* 0x0000000000017941 */ /* 0x000fea0003800000 */
.L_x_170:
        /* <DEDUP_REMOVED lines=10> */
.L_x_173:
[----:B------:R-:W-:Y:S05]  /*14600*/  BSYNC B1 ;  /* 0x0000000000017941 */ /* 0x000fea0003800000 */
.L_x_172:
        /* <DEDUP_REMOVED lines=10> */
.L_x_175:
[----:B------:R-:W-:Y:S05]  /*146b0*/  BSYNC B1 ;  /* 0x0000000000017941 */ /* 0x000fea0003800000 */
.L_x_174:
        /* <DEDUP_REMOVED lines=10> */
.L_x_177:
[----:B------:R-:W-:Y:S05]  /*14760*/  BSYNC B1 ;  /* 0x0000000000017941 */ /* 0x000fea0003800000 */
.L_x_176:
        /* <DEDUP_REMOVED lines=10> */
.L_x_179:
[----:B------:R-:W-:Y:S05]  /*14810*/  BSYNC B1 ;  /* 0x0000000000017941 */ /* 0x000fea0003800000 */
.L_x_178:
        /* <DEDUP_REMOVED lines=10> */
.L_x_181:
[----:B------:R-:W-:Y:S05]  /*148c0*/  BSYNC B1 ;  /* 0x0000000000017941 */ /* 0x000fea0003800000 */
.L_x_180:
        /* <DEDUP_REMOVED lines=10> */
.L_x_183:
[----:B------:R-:W-:Y:S05]  /*14970*/  BSYNC B1 ;  /* 0x0000000000017941 */ /* 0x000fea0003800000 */
.L_x_182:
        /* <DEDUP_REMOVED lines=10> */
.L_x_185:
[----:B------:R-:W-:Y:S05]  /*14a20*/  BSYNC B1 ;  /* 0x0000000000017941 */ /* 0x000fea0003800000 */
.L_x_184:
        /* <DEDUP_REMOVED lines=10> */
.L_x_187:
[----:B------:R-:W-:Y:S05]  /*14ad0*/  BSYNC B1 ;  /* 0x0000000000017941 */ /* 0x000fea0003800000 */
.L_x_186:
        /* <DEDUP_REMOVED lines=10> */
.L_x_189:
[----:B------:R-:W-:Y:S05]  /*14b80*/  BSYNC B1 ;  /* 0x0000000000017941 */ /* 0x000fea0003800000 */
.L_x_188:
        /* <DEDUP_REMOVED lines=10> */
.L_x_191:
[----:B------:R-:W-:Y:S05]  /*14c30*/  BSYNC B1 ;  /* 0x0000000000017941 */ /* 0x000fea0003800000 */
.L_x_190:
        /* <DEDUP_REMOVED lines=10> */
.L_x_193:
[----:B------:R-:W-:Y:S05]  /*14ce0*/  BSYNC B1 ;  /* 0x0000000000017941 */ /* 0x000fea0003800000 */
.L_x_192:
        /* <DEDUP_REMOVED lines=10> */
.L_x_195:
[----:B------:R-:W-:Y:S05]  /*14d90*/  BSYNC B1 ;  /* 0x0000000000017941 */ /* 0x000fea0003800000 */
.L_x_194:
        /* <DEDUP_REMOVED lines=10> */
.L_x_197:
[----:B------:R-:W-:Y:S05]  /*14e40*/  BSYNC B1 ;  /* 0x0000000000017941 */ /* 0x000fea0003800000 */
.L_x_196:
        /* <DEDUP_REMOVED lines=10> */
.L_x_199:
[----:B------:R-:W-:Y:S05]  /*14ef0*/  BSYNC B1 ;  /* 0x0000000000017941 */ /* 0x000fea0003800000 */
.L_x_198:
        /* <DEDUP_REMOVED lines=10> */
.L_x_201:
[----:B------:R-:W-:Y:S05]  /*14fa0*/  BSYNC B1 ;  /* 0x0000000000017941 */ /* 0x000fea0003800000 */
.L_x_200:
        /* <DEDUP_REMOVED lines=10> */
.L_x_203:
[----:B------:R-:W-:Y:S05]  /*15050*/  BSYNC B1 ;  /* 0x0000000000017941 */ /* 0x000fea0003800000 */
.L_x_202:
        /* <DEDUP_REMOVED lines=10> */
.L_x_205:
[----:B------:R-:W-:Y:S05]  /*15100*/  BSYNC B1 ;  /* 0x0000000000017941 */ /* 0x000fea0003800000 */
.L_x_204:
        /* <DEDUP_REMOVED lines=10> */
.L_x_207:
[----:B------:R-:W-:Y:S05]  /*151b0*/  BSYNC B1 ;  /* 0x0000000000017941 */ /* 0x000fea0003800000 */
.L_x_206:
        /* <DEDUP_REMOVED lines=10> */
.L_x_209:
[----:B------:R-:W-:Y:S05]  /*15260*/  BSYNC B1 ;  /* 0x0000000000017941 */ /* 0x000fea0003800000 */
.L_x_208:
        /* <DEDUP_REMOVED lines=10> */
.L_x_211:
[----:B------:R-:W-:Y:S05]  /*15310*/  BSYNC B1 ;  /* 0x0000000000017941 */ /* 0x000fea0003800000 */
.L_x_210:
        /* <DEDUP_REMOVED lines=10> */
.L_x_213:
[----:B------:R-:W-:Y:S05]  /*153c0*/  BSYNC B1 ;  /* 0x0000000000017941 */ /* 0x000fea0003800000 */
.L_x_212:
        /* <DEDUP_REMOVED lines=10> */
.L_x_215:
[----:B------:R-:W-:Y:S05]  /*15470*/  BSYNC B1 ;  /* 0x0000000000017941 */ /* 0x000fea0003800000 */
.L_x_214:
        /* <DEDUP_REMOVED lines=10> */
.L_x_217:
[----:B------:R-:W-:Y:S05]  /*15520*/  BSYNC B1 ;  /* 0x0000000000017941 */ /* 0x000fea0003800000 */
.L_x_216:
        /* <DEDUP_REMOVED lines=10> */
.L_x_219:
[----:B------:R-:W-:Y:S05]  /*155d0*/  BSYNC B1 ;  /* 0x0000000000017941 */ /* 0x000fea0003800000 */
.L_x_218:
        /* <DEDUP_REMOVED lines=10> */
.L_x_221:
[----:B------:R-:W-:Y:S05]  /*15680*/  BSYNC B1 ;  /* 0x0000000000017941 */ /* 0x000fea0003800000 */
.L_x_220:
        /* <DEDUP_REMOVED lines=10> */
.L_x_223:
[----:B------:R-:W-:Y:S05]  /*15730*/  BSYNC B1 ;  /* 0x0000000000017941 */ /* 0x000fea0003800000 */
.L_x_222:
        /* <DEDUP_REMOVED lines=10> */
.L_x_225:
[----:B------:R-:W-:Y:S05]  /*157e0*/  BSYNC B1 ;  /* 0x0000000000017941 */ /* 0x000fea0003800000 */
.L_x_224:
        /* <DEDUP_REMOVED lines=10> */
.L_x_227:
[----:B------:R-:W-:Y:S05]  /*15890*/  BSYNC B1 ;  /* 0x0000000000017941 */ /* 0x000fea0003800000 */
.L_x_226:
        /* <DEDUP_REMOVED lines=10> */
.L_x_229:
[----:B------:R-:W-:Y:S05]  /*15940*/  BSYNC B1 ;  /* 0x0000000000017941 */ /* 0x000fea0003800000 */
.L_x_228:
        /* <DEDUP_REMOVED lines=10> */
.L_x_231:
[----:B------:R-:W-:Y:S05]  /*159f0*/  BSYNC B1 ;  /* 0x0000000000017941 */ /* 0x000fea0003800000 */
.L_x_230:
        /* <DEDUP_REMOVED lines=10> */
.L_x_233:
[----:B------:R-:W-:Y:S05]  /*15aa0*/  BSYNC B1 ;  /* 0x0000000000017941 */ /* 0x000fea0003800000 */
.L_x_232:
        /* <DEDUP_REMOVED lines=10> */
.L_x_235:
[----:B------:R-:W-:Y:S05]  /*15b50*/  BSYNC B1 ;  /* 0x0000000000017941 */ /* 0x000fea0003800000 */
.L_x_234:
        /* <DEDUP_REMOVED lines=10> */
.L_x_237:
[----:B------:R-:W-:Y:S05]  /*15c00*/  BSYNC B1 ;  /* 0x0000000000017941 */ /* 0x000fea0003800000 */
.L_x_236:
        /* <DEDUP_REMOVED lines=10> */
.L_x_239:
[----:B------:R-:W-:Y:S05]  /*15cb0*/  BSYNC B1 ;  /* 0x0000000000017941 */ /* 0x000fea0003800000 */
.L_x_238:
        /* <DEDUP_REMOVED lines=10> */
.L_x_241:
[----:B------:R-:W-:Y:S05]  /*15d60*/  BSYNC B1 ;  /* 0x0000000000017941 */ /* 0x000fea0003800000 */
.L_x_240:
        /* <DEDUP_REMOVED lines=10> */
.L_x_243:
[----:B------:R-:W-:Y:S05]  /*15e10*/  BSYNC B1 ;  /* 0x0000000000017941 */ /* 0x000fea0003800000 */
.L_x_242:
        /* <DEDUP_REMOVED lines=10> */
.L_x_245:
[----:B------:R-:W-:Y:S05]  /*15ec0*/  BSYNC B1 ;  /* 0x0000000000017941 */ /* 0x000fea0003800000 */
.L_x_244:
        /* <DEDUP_REMOVED lines=10> */
.L_x_247:
[----:B------:R-:W-:Y:S05]  /*15f70*/  BSYNC B1 ;  /* 0x0000000000017941 */ /* 0x000fea0003800000 */
.L_x_246:
        /* <DEDUP_REMOVED lines=10> */
.L_x_249:
[----:B------:R-:W-:Y:S05]  /*16020*/  BSYNC B1 ;  /* 0x0000000000017941 */ /* 0x000fea0003800000 */
.L_x_248:
        /* <DEDUP_REMOVED lines=10> */
.L_x_251:
[----:B------:R-:W-:Y:S05]  /*160d0*/  BSYNC B1 ;  /* 0x0000000000017941 */ /* 0x000fea0003800000 */
.L_x_250:
        /* <DEDUP_REMOVED lines=10> */
.L_x_253:
[----:B------:R-:W-:Y:S05]  /*16180*/  BSYNC B1 ;  /* 0x0000000000017941 */ /* 0x000fea0003800000 */
.L_x_252:
        /* <DEDUP_REMOVED lines=10> */
.L_x_255:
[----:B------:R-:W-:Y:S05]  /*16230*/  BSYNC B1 ;  /* 0x0000000000017941 */ /* 0x000fea0003800000 */
.L_x_254:
        /* <DEDUP_REMOVED lines=10> */
.L_x_257:
[----:B------:R-:W-:Y:S05]  /*162e0*/  BSYNC B1 ;  /* 0x0000000000017941 */ /* 0x000fea0003800000 */
.L_x_256:
        /* <DEDUP_REMOVED lines=10> */
.L_x_259:
[----:B------:R-:W-:Y:S05]  /*16390*/  BSYNC B1 ;  /* 0x0000000000017941 */ /* 0x000fea0003800000 */
.L_x_258:
        /* <DEDUP_REMOVED lines=10> */
.L_x_261:
[----:B------:R-:W-:Y:S05]  /*16440*/  BSYNC B1 ;  /* 0x0000000000017941 */ /* 0x000fea0003800000 */
.L_x_260:
        /* <DEDUP_REMOVED lines=10> */
.L_x_263:
[----:B------:R-:W-:Y:S05]  /*164f0*/  BSYNC B1 ;  /* 0x0000000000017941 */ /* 0x000fea0003800000 */
.L_x_262:
        /* <DEDUP_REMOVED lines=10> */
.L_x_265:
[----:B------:R-:W-:Y:S05]  /*165a0*/  BSYNC B1 ;  /* 0x0000000000017941 */ /* 0x000fea0003800000 */
.L_x_264:
        /* <DEDUP_REMOVED lines=10> */
.L_x_267:
[----:B------:R-:W-:Y:S05]  /*16650*/  BSYNC B1 ;  /* 0x0000000000017941 */ /* 0x000fea0003800000 */
.L_x_266:
        /* <DEDUP_REMOVED lines=10> */
.L_x_269:
[----:B------:R-:W-:Y:S05]  /*16700*/  BSYNC B1 ;  /* 0x0000000000017941 */ /* 0x000fea0003800000 */
.L_x_268:
        /* <DEDUP_REMOVED lines=10> */
.L_x_271:
[----:B------:R-:W-:Y:S05]  /*167b0*/  BSYNC B1 ;  /* 0x0000000000017941 */ /* 0x000fea0003800000 */
.L_x_270:
        /* <DEDUP_REMOVED lines=10> */
.L_x_273:
[----:B------:R-:W-:Y:S05]  /*16860*/  BSYNC B1 ;  /* 0x0000000000017941 */ /* 0x000fea0003800000 */
.L_x_272:
        /* <DEDUP_REMOVED lines=10> */
.L_x_275:
[----:B------:R-:W-:Y:S05]  /*16910*/  BSYNC B1 ;  /* 0x0000000000017941 */ /* 0x000fea0003800000 */
.L_x_274:
        /* <DEDUP_REMOVED lines=10> */
.L_x_277:
[----:B------:R-:W-:Y:S05]  /*169c0*/  BSYNC B1 ;  /* 0x0000000000017941 */ /* 0x000fea0003800000 */
.L_x_276:
[----:B01-34-:R-:W3:Y:S01]  /*169d0*/  LDL.LU R10, [R1+0x1f4] ;  /* 0x0001f400010a7983 */ /* 0x01bee20000300800 */
        /* <DEDUP_REMOVED lines=9> */
.L_x_279:
[----:B------:R-:W-:Y:S05]  /*16a70*/  BSYNC B1 ;  /* 0x0000000000017941 */ /* 0x000fea0003800000 */
.L_x_278:
[----:B------:R-:W3:Y:S01]  /*16a80*/  LDL.LU R10, [R1+0x1f8] ;  /* 0x0001f800010a7983 */ /* 0x000ee20000300800 */
[----:B0----5:R-:W-:Y:S01]  /*16a90*/  LOP3.LUT R11, R23, 0xffffe000, RZ, 0xc0, !PT ;  /* 0xffffe000170b7812 */ /* 0x021fe200078ec0ff */
[----:B------:R-:W-:Y:S01]  /*16aa0*/  BSSY B1, `(.L_x_280) ;  /* 0x000000b000017945 */ /* 0x000fe20003800000 */
[----:B------:R-:W-:Y:S02]  /*16ab0*/  ISETP.GT.AND P1, PT, R0, 0xf9, P0 ;  /* 0x000000f90000780c */ /* 0x000fe40000724270 */
[----:B------:R-:W-:Y:S01]  /*16ac0*/  IADD3 R169, P2, R3, 0x80, RZ ;  /* 0x0000008003a97810 */ /* 0x000fe20007f5e0ff */
[----:B------:R-:W-:-:S04]  /*16ad0*/  FMUL R11, R11, R16 ;  /* 0x000000100b0b7220 */ /* 0x000fc80000400000 */
[----:B------:R-:W-:Y:S02]  /*16ae0*/  IMAD.X R3, RZ, RZ, UR7, P2 ;  /* 0x00000007ff037e24 */ /* 0x000fe400090e06ff */
[----:B---3--:R-:W-:Y:S02]  /*16af0*/  FFMA R11, R10, R2, R11 ;  /* 0x000000020a0b7223 */ /* 0x008fe4000000000b */
[----:B------:R-:W-:-:S03]  /*16b00*/  IMAD R10, R3, R14, RZ ;  /* 0x0000000e030a7224 */ /* 0x000fc600078e02ff */
[----:B------:R-:W-:-:S05]  /*16b10*/  F2FP.TF32.F32.PACK_B R11, R11 ;  /* 0x0000000bff0b723e */ /* 0x000fca00024050ff */
[----:B------:R0:W-:Y:S01]  /*16b20*/  @P4 STG.E desc[UR44][R6.64+0x3e0], R11 ;  /* 0x0003e00b06004986 */ /* 0x0001e2000c10192c */
[----:B------:R-:W-:Y:S05]  /*16b30*/  @!P1 BRA `(.L_x_281) ;  /* 0x0000000000049947 */ /* 0x000fea0003800000 */
[----:B------:R3:W5:Y:S02]  /*16b40*/  LDG.E.LTC128B R23, desc[UR44][R8.64+0x3e4] ;  /* 0x0003e42c08177981 */ /* 0x000764000c1e1920 */
.L_x_281:
[----:B------:R-:W-:Y:S05]  /*16b50*/  BSYNC B1 ;  /* 0x0000000000017941 */ /* 0x000fea0003800000 */
.L_x_280:
[----:B0-----:R-:W4:Y:S01]  /*16b60*/  LDL.LU R11, [R1+0x1fc] ;  /* 0x0001fc00010b7983 */ /* 0x001f220000300800 */
[----:B-----5:R-:W-:Y:S01]  /*16b70*/  LOP3.LUT R3, R23, 0xffffe000, RZ, 0xc0, !PT ;  /* 0xffffe00017037812 */ /* 0x020fe200078ec0ff */
[C---:B------:R-:W-:Y:S01]  /*16b80*/  IMAD R167, R169.reuse, R15, R10 ;  /* 0x0000000fa9a77224 */ /* 0x040fe200078e020a */
[----:B------:R-:W-:Y:S01]  /*16b90*/  ISETP.GT.AND P0, PT, R158, 0x80, PT ;  /* 0x000000809e00780c */ /* 0x000fe20003f04270 */
[----:B-1-3--:R-:W-:-:S04]  /*16ba0*/  IMAD.WIDE.U32 R8, R169, R14, R20 ;  /* 0x0000000ea9087225 */ /* 0x00afc800078e0014 */
[----:B------:R-:W-:Y:S01]  /*16bb0*/  FMUL R3, R3, R16 ;  /* 0x0000001003037220 */ /* 0x000fe20000400000 */
[----:B------:R-:W-:Y:S01]  /*16bc0*/  ISETP.GT.AND P4, PT, R0, RZ, P0 ;  /* 0x000000ff0000720c */ /* 0x000fe20000784270 */
[----:B------:R-:W-:Y:S01]  /*16bd0*/  IMAD.IADD R9, R9, 0x1, R167 ;  /* 0x0000000109097824 */ /* 0x000fe200078e02a7 */
[----:B------:R-:W-:Y:S01]  /*16be0*/  LEA R10, P2, R8, R12, 0x2 ;  /* 0x0000000c080a7211 */ /* 0x000fe200078410ff */
[----:B----4-:R-:W-:-:S03]  /*16bf0*/  FFMA R15, R11, R2, R3 ;  /* 0x000000020b0f7223 */ /* 0x010fc60000000003 */
[----:B------:R-:W-:Y:S02]  /*16c00*/  LEA.HI.X R11, R8, R13, R9, 0x2, P2 ;  /* 0x0000000d080b7211 */ /* 0x000fe400010f1409 */
[----:B------:R-:W-:-:S05]  /*16c10*/  F2FP.TF32.F32.PACK_B R15, R15 ;  /* 0x0000000fff0f723e */ /* 0x000fca00024050ff */
[----:B------:R0:W-:Y:S04]  /*16c20*/  @P1 STG.E desc[UR44][R6.64+0x3e4], R15 ;  /* 0x0003e40f06001986 */ /* 0x0001e8000c10192c */
[----:B------:R-:W3:Y:S01]  /*16c30*/  @P4 LDG.E.LTC128B R23, desc[UR44][R10.64] ;  /* 0x0000002c0a174981 */ /* 0x000ee2000c1e1920 */
[----:B------:R-:W-:Y:S01]  /*16c40*/  MOV R163, UR8 ;  /* 0x0000000800a37c02 */ /* 0x000fe20008000f00 */
[----:B------:R-:W-:Y:S01]  /*16c50*/  IMAD.WIDE.U32 R8, R169, R14, R18 ;  /* 0x0000000ea9087225 */ /* 0x000fe200078e0012 */
[----:B------:R-:W-:Y:S01]  /*16c60*/  ISETP.GT.AND P2, PT, R0, 0x1, P0 ;  /* 0x000000010000780c */ /* 0x000fe20000744270 */
[----:B------:R-:W-:Y:S02]  /*16c70*/  BSSY B1, `(.L_x_282) ;  /* 0x0000013000017945 */ /* 0x000fe40003800000 */
[----:B------:R-:W-:-:S02]  /*16c80*/  IMAD.IADD R9, R167, 0x1, R9 ;  /* 0x00000001a7097824 */ /* 0x000fc400078e0209 */
[----:B------:R-:W-:Y:S02]  /*16c90*/  IMAD.U32 R165, RZ, RZ, UR8 ;  /* 0x00000008ffa57e24 */ /* 0x000fe4000f8e00ff */
[----:B------:R-:W-:Y:S02]  /*16ca0*/  IMAD.U32 R164, RZ, RZ, UR9 ;  /* 0x00000009ffa47e24 */ /* 0x000fe4000f8e00ff */
[----:B------:R-:W-:Y:S02]  /*16cb0*/  IMAD.SHL.U32 R163, R163, 0x200, RZ ;  /* 0x00000200a3a37824 */ /* 0x000fe400078e00ff */
[----:B--2---:R-:W-:Y:S01]  /*16cc0*/  IMAD.WIDE.U32 R156, R22, UR42, R8 ;  /* 0x0000002a169c7c25 */ /* 0x004fe2000f8e0008 */
[----:B------:R-:W-:Y:S02]  /*16cd0*/  SHF.L.U64.HI R165, R165, 0x9, R164 ;  /* 0x00000009a5a57819 */ /* 0x000fe400000102a4 */
[----:B------:R-:W-:Y:S02]  /*16ce0*/  IADD3 R8, P1, R163, R4, RZ ;  /* 0x00000004a3087210 */ /* 0x000fe40007f3e0ff */
[----:B0-----:R-:W-:-:S03]  /*16cf0*/  LEA R6, P3, R156, R12, 0x2 ;  /* 0x0000000c9c067211 */ /* 0x001fc600078610ff */
[----:B------:R-:W-:Y:S01]  /*16d00*/  IMAD.X R9, R165, 0x1, R5, P1 ;  /* 0x00000001a5097824 */ /* 0x000fe200008e0605 */
[----:B---3--:R-:W-:-:S05]  /*16d10*/  LOP3.LUT R3, R23, 0xffffe000, RZ, 0xc0, !PT ;  /* 0xffffe00017037812 */ /* 0x008fca00078ec0ff */
[----:B------:R-:W-:-:S04]  /*16d20*/  FMUL R3, R3, R16 ;  /* 0x0000001003037220 */ /* 0x000fc80000400000 */
[----:B------:R-:W-:Y:S01]  /*16d30*/  FFMA R11, R24, R2, R3 ;  /* 0x00000002180b7223 */ /* 0x000fe20000000003 */
[----:B------:R-:W-:-:S04]  /*16d40*/  IADD3 R3, R159, R157, RZ ;  /* 0x0000009d9f037210 */ /* 0x000fc80007ffe0ff */
[----:B------:R-:W-:Y:S02]  /*16d50*/  F2FP.TF32.F32.PACK_B R11, R11 ;  /* 0x0000000bff0b723e */ /* 0x000fe400024050ff */
[----:B------:R-:W-:-:S03]  /*16d60*/  LEA.HI.X R7, R156, R13, R3, 0x2, P3 ;  /* 0x0000000d9c077211 */ /* 0x000fc600018f1403 */
[----:B------:R0:W-:Y:S01]  /*16d70*/  @P4 STG.E desc[UR44][R8.64], R11 ;  /* 0x0000000b08004986 */ /* 0x0001e2000c10192c */
[----:B------:R-:W-:Y:S05]  /*16d80*/  @!P2 BRA `(.L_x_283) ;  /* 0x000000000004a947 */ /* 0x000fea0003800000 */
[----:B------:R1:W5:Y:S02]  /*16d90*/  LDG.E.LTC128B R23, desc[UR44][R6.64+0x4] ;  /* 0x0000042c06177981 */ /* 0x000364000c1e1920 */
.L_x_283:
[----:B------:R-:W-:Y:S05]  /*16da0*/  BSYNC B1 ;  /* 0x0000000000017941 */ /* 0x000fea0003800000 */
.L_x_282:
[----:B-----5:R-:W-:Y:S01]  /*16db0*/  LOP3.LUT R3, R23, 0xffffe000, RZ, 0xc0, !PT ;  /* 0xffffe00017037812 */ /* 0x020fe200078ec0ff */
[----:B------:R-:W-:Y:S01]  /*16dc0*/  IMAD.WIDE.U32 R14, R169, R14, R154 ;  /* 0x0000000ea90e7225 */ /* 0x000fe200078e009a */
[----:B------:R-:W-:Y:S01]  /*16dd0*/  ISETP.GT.AND P1, PT, R158, 0x88, PT ;  /* 0x000000889e00780c */ /* 0x000fe20003f24270 */
[----:B------:R-:W-:Y:S02]  /*16de0*/  BSSY B1, `(.L_x_284) ;  /* 0x0000010000017945 */ /* 0x000fe40003800000 */
[----:B------:R-:W-:Y:S01]  /*16df0*/  FMUL R10, R3, R16 ;  /* 0x00000010030a7220 */ /* 0x000fe20000400000 */
[----:B------:R-:W-:Y:S01]  /*16e00*/  ISETP.GT.AND P3, PT, R0, RZ, P1 ;  /* 0x000000ff0000720c */ /* 0x000fe20000f64270 */
[----:B------:R-:W-:Y:S01]  /*16e10*/  IMAD.IADD R167, R167, 0x1, R15 ;  /* 0x00000001a7a77824 */ /* 0x000fe200078e020f */
[----:B------:R-:W-:Y:S01]  /*16e20*/  IADD3 R152, P4, R152, R14, RZ ;  /* 0x0000000e98987210 */ /* 0x000fe20007f9e0ff */
[----:B------:R-:W-:Y:S01]  /*16e30*/  FFMA R25, R25, R2, R10 ;  /* 0x0000000219197223 */ /* 0x000fe2000000000a */
[----:B------:R-:W-:Y:S01]  /*16e40*/  IADD3 R14, P5, R18, R14, RZ ;  /* 0x0000000e120e7210 */ /* 0x000fe20007fbe0ff */
[----:B------:R-:W-:-:S02]  /*16e50*/  IMAD.MOV.U32 R3, RZ, RZ, R23 ;  /* 0x000000ffff037224 */ /* 0x000fc400078e0017 */
[----:B------:R-:W-:Y:S01]  /*16e60*/  IMAD.X R20, R167, 0x1, R21, P4 ;  /* 0x00000001a7147824 */ /* 0x000fe200020e0615 */
[----:B------:R-:W-:Y:S02]  /*16e70*/  F2FP.TF32.F32.PACK_B R25, R25 ;  /* 0x00000019ff19723e */ /* 0x000fe400024050ff */
[C---:B------:R-:W-:Y:S02]  /*16e80*/  LEA R10, P4, R152.reuse, R12, 0x2 ;  /* 0x0000000c980a7211 */ /* 0x040fe400078810ff */
[----:B------:R-:W-:Y:S01]  /*16e90*/  IADD3.X R15, R19, R167, RZ, P5, !PT ;  /* 0x000000a7130f7210 */ /* 0x000fe20002ffe4ff */
[----:B------:R2:W-:Y:S01]  /*16ea0*/  @P2 STG.E desc[UR44][R8.64+0x4], R25 ;  /* 0x0000041908002986 */ /* 0x0005e2000c10192c */
[----:B0-----:R-:W-:Y:S01]  /*16eb0*/  LEA.HI.X R11, R152, R13, R20, 0x2, P4 ;  /* 0x0000000d980b7211 */ /* 0x001fe200020f1414 */
[----:B------:R-:W-:Y:S08]  /*16ec0*/  @!P3 BRA `(.L_x_285) ;  /* 0x000000000004b947 */ /* 0x000ff00003800000 */
[----:B------:R0:W5:Y:S02]  /*16ed0*/  LDG.E.LTC128B R3, desc[UR44][R10.64] ;  /* 0x0000002c0a037981 */ /* 0x000164000c1e1920 */
.L_x_285:
[----:B------:R-:W-:Y:S05]  /*16ee0*/  BSYNC B1 ;  /* 0x0000000000017941 */ /* 0x000fea0003800000 */
.L_x_284:
[----:B0----5:R-:W-:Y:S01]  /*16ef0*/  LOP3.LUT R11, R3, 0xffffe000, RZ, 0xc0, !PT ;  /* 0xffffe000030b7812 */ /* 0x021fe200078ec0ff */
[----:B------:R-:W-:Y:S01]  /*16f00*/  IMAD.WIDE.U32 R22, R22, UR42, R14 ;  /* 0x0000002a16167c25 */ /* 0x000fe2000f8e000e */
[----:B------:R-:W-:Y:S01]  /*16f10*/  IADD3 R10, P2, R8, R161, RZ ;  /* 0x000000a1080a7210 */ /* 0x000fe20007f5e0ff */
[----:B------:R-:W-:Y:S01]  /*16f20*/  BSSY B1, `(.L_x_286) ;  /* 0x000000c000017945 */ /* 0x000fe20003800000 */
[----:B------:R-:W-:Y:S01]  /*16f30*/  ISETP.GT.AND P5, PT, R0, 0x1, P1 ;  /* 0x000000010000780c */ /* 0x000fe20000fa4270 */
[----:B------:R-:W-:Y:S01]  /*16f40*/  FMUL R11, R11, R16 ;  /* 0x000000100b0b7220 */ /* 0x000fe20000400000 */
[----:B------:R-:W-:Y:S01]  /*16f50*/  IMAD.IADD R159, R159, 0x1, R23 ;  /* 0x000000019f9f7824 */ /* 0x000fe200078e0217 */
[----:B------:R-:W-:Y:S02]  /*16f60*/  LEA R12, P4, R22, R12, 0x2 ;  /* 0x0000000c160c7211 */ /* 0x000fe400078810ff */
[----:B------:R-:W-:Y:S01]  /*16f70*/  FFMA R15, R26, R2, R11 ;  /* 0x000000021a0f7223 */ /* 0x000fe2000000000b */
[----:B------:R-:W-:Y:S01]  /*16f80*/  IMAD.X R11, R9, 0x1, R160, P2 ;  /* 0x00000001090b7824 */ /* 0x000fe200010e06a0 */
[----:B------:R-:W-:-:S03]  /*16f90*/  LEA.HI.X R13, R22, R13, R159, 0x2, P4 ;  /* 0x0000000d160d7211 */ /* 0x000fc600020f149f */
[----:B------:R-:W-:-:S05]  /*16fa0*/  F2FP.TF32.F32.PACK_B R15, R15 ;  /* 0x0000000fff0f723e */ /* 0x000fca00024050ff */
[----:B------:R0:W-:Y:S01]  /*16fb0*/  @P3 STG.E desc[UR44][R10.64], R15 ;  /* 0x0000000f0a003986 */ /* 0x0001e2000c10192c */
[----:B------:R-:W-:Y:S05]  /*16fc0*/  @!P5 BRA `(.L_x_287) ;  /* 0x000000000004d947 */ /* 0x000fea0003800000 */
[----:B------:R3:W5:Y:S02]  /*16fd0*/  LDG.E.LTC128B R3, desc[UR44][R12.64+0x4] ;  /* 0x0000042c0c037981 */ /* 0x000764000c1e1920 */
.L_x_287:
[----:B------:R-:W-:Y:S05]  /*16fe0*/  BSYNC B1 ;  /* 0x0000000000017941 */ /* 0x000fea0003800000 */
.L_x_286:
[----:B0----5:R-:W-:Y:S01]  /*16ff0*/  LOP3.LUT R15, R3, 0xffffe000, RZ, 0xc0, !PT ;  /* 0xffffe000030f7812 */ /* 0x021fe200078ec0ff */
[----:B------:R-:W-:Y:S01]  /*17000*/  BSSY B1, `(.L_x_288) ;  /* 0x0000008000017945 */ /* 0x000fe20003800000 */
[----:B------:R-:W-:-:S03]  /*17010*/  ISETP.GT.AND P2, PT, R0, 0x8, P0 ;  /* 0x000000080000780c */ /* 0x000fc60000744270 */
[----:B------:R-:W-:-:S04]  /*17020*/  FMUL R14, R15, R16 ;  /* 0x000000100f0e7220 */ /* 0x000fc80000400000 */
[----:B------:R-:W-:-:S05]  /*17030*/  FFMA R27, R27, R2, R14 ;  /* 0x000000021b1b7223 */ /* 0x000fca000000000e */
[----:B------:R-:W-:-:S05]  /*17040*/  F2FP.TF32.F32.PACK_B R27, R27 ;  /* 0x0000001bff1b723e */ /* 0x000fca00024050ff */
[----:B------:R0:W-:Y:S01]  /*17050*/  @P5 STG.E desc[UR44][R10.64+0x4], R27 ;  /* 0x0000041b0a005986 */ /* 0x0001e2000c10192c */
[----:B------:R-:W-:Y:S05]  /*17060*/  @!P2 BRA `(.L_x_289) ;  /* 0x000000000004a947 */ /* 0x000fea0003800000 */
[----:B------:R4:W5:Y:S02]  /*17070*/  LDG.E.LTC128B R3, desc[UR44][R6.64+0x20] ;  /* 0x0000202c06037981 */ /* 0x000964000c1e1920 */
.L_x_289:
[----:B------:R-:W-:Y:S05]  /*17080*/  BSYNC B1 ;  /* 0x0000000000017941 */ /* 0x000fea0003800000 */
.L_x_288:
        /* <DEDUP_REMOVED lines=9> */
.L_x_291:
[----:B------:R-:W-:Y:S05]  /*17120*/  BSYNC B1 ;  /* 0x0000000000017941 */ /* 0x000fea0003800000 */
.L_x_290:
        /* <DEDUP_REMOVED lines=9> */
.L_x_293:
[----:B------:R-:W-:Y:S05]  /*171c0*/  BSYNC B1 ;  /* 0x0000000000017941 */ /* 0x000fea0003800000 */
.L_x_292:
[----:B-----5:R-:W-:Y:S01]  /*171d0*/  LOP3.LUT R11, R3, 0xffffe000, RZ, 0xc0, !PT ;  /* 0xffffe000030b7812 */ /* 0x020fe200078ec0ff */
[----:B------:R-:W-:Y:S01]  /*171e0*/  BSSY B1, `(.L_x_294) ;  /* 0x000000a000017945 */ /* 0x000fe20003800000 */
[----:B------:R-:W-:Y:S02]  /*171f0*/  IADD3 R10, P3, R161, R8, RZ ;  /* 0x00000008a10a7210 */ /* 0x000fe40007f7e0ff */
[----:B------:R-:W-:Y:S01]  /*17200*/  ISETP.GT.AND P2, PT, R0, 0x9, P1 ;  /* 0x000000090000780c */ /* 0x000fe20000f44270 */
[----:B------:R-:W-:-:S04]  /*17210*/  FMUL R11, R11, R16 ;  /* 0x000000100b0b7220 */ /* 0x000fc80000400000 */
[----:B------:R-:W-:Y:S01]  /*17220*/  FFMA R15, R30, R2, R11 ;  /* 0x000000021e0f7223 */ /* 0x000fe2000000000b */
[----:B------:R-:W-:-:S04]  /*17230*/  IADD3.X R11, R160, R9, RZ, P3, !PT ;  /* 0x00000009a00b7210 */ /* 0x000fc80001ffe4ff */
[----:B------:R-:W-:-:S05]  /*17240*/  F2FP.TF32.F32.PACK_B R15, R15 ;  /* 0x0000000fff0f723e */ /* 0x000fca00024050ff */
[----:B------:R0:W-:Y:S01]  /*17250*/  @P4 STG.E desc[UR44][R10.64+0x20], R15 ;  /* 0x0000200f0a004986 */ /* 0x0001e2000c10192c */
[----:B------:R-:W-:Y:S05]  /*17260*/  @!P2 BRA `(.L_x_295) ;  /* 0x000000000004a947 */ /* 0x000fea0003800000 */
[----:B------:R0:W5:Y:S02]  /*17270*/  LDG.E.LTC128B R3, desc[UR44][R12.64+0x24] ;  /* 0x0000242c0c037981 */ /* 0x000164000c1e1920 */
.L_x_295:
[----:B------:R-:W-:Y:S05]  /*17280*/  BSYNC B1 ;  /* 0x0000000000017941 */ /* 0x000fea0003800000 */
.L_x_294:
[----:B0----5:R-:W-:Y:S01]  /*17290*/  LOP3.LUT R11, R3, 0xffffe000, RZ, 0xc0, !PT ;  /* 0xffffe000030b7812 */ /* 0x021fe200078ec0ff */
[----:B------:R-:W-:Y:S01]  /*172a0*/  BSSY B1, `(.L_x_296) ;  /* 0x000000a000017945 */ /* 0x000fe20003800000 */
[----:B------:R-:W-:Y:S02]  /*172b0*/  IADD3 R4, P3, P4, R161, R4, R163 ;  /* 0x00000004a1047210 */ /* 0x000fe40007c7e0a3 */
[----:B------:R-:W-:Y:S01]  /*172c0*/  ISETP.GT.AND P5, PT, R0, 0x10, P0 ;  /* 0x000000100000780c */ /* 0x000fe200007a4270 */
[----:B------:R-:W-:Y:S01]  /*172d0*/  FMUL R10, R11, R16 ;  /* 0x000000100b0a7220 */ /* 0x000fe20000400000 */
[----:B------:R-:W-:-:S03]  /*172e0*/  IADD3.X R5, R160, R5, R165, P3, P4 ;  /* 0x00000005a0057210 */ /* 0x000fc60001fe84a5 */
[----:B------:R-:W-:-:S05]  /*172f0*/  FFMA R31, R31, R2, R10 ;  /* 0x000000021f1f7223 */ /* 0x000fca000000000a */
[----:B------:R-:W-:-:S05]  /*17300*/  F2FP.TF32.F32.PACK_B R31, R31 ;  /* 0x0000001fff1f723e */ /* 0x000fca00024050ff */
[----:B------:R0:W-:Y:S01]  /*17310*/  @P2 STG.E desc[UR44][R4.64+0x24], R31 ;  /* 0x0000241f04002986 */ /* 0x0001e2000c10192c */
[----:B------:R-:W-:Y:S05]  /*17320*/  @!P5 BRA `(.L_x_297) ;  /* 0x000000000004d947 */ /* 0x000fea0003800000 */
[----:B------:R0:W5:Y:S02]  /*17330*/  LDG.E.LTC128B R3, desc[UR44][R6.64+0x40] ;  /* 0x0000402c06037981 */ /* 0x000164000c1e1920 */
.L_x_297:
[----:B------:R-:W-:Y:S05]  /*17340*/  BSYNC B1 ;  /* 0x0000000000017941 */ /* 0x000fea0003800000 */
.L_x_296:
[----:B-----5:R-:W-:Y:S01]  /*17350*/  LOP3.LUT R11, R3, 0xffffe000, RZ, 0xc0, !PT ;  /* 0xffffe000030b7812 */ /* 0x020fe200078ec0ff */
        /* <DEDUP_REMOVED lines=8> */
.L_x_299:
[----:B------:R-:W-:Y:S05]  /*173e0*/  BSYNC B1 ;  /* 0x0000000000017941 */ /* 0x000fea0003800000 */
.L_x_298:
        /* <DEDUP_REMOVED lines=9> */
.L_x_301:
[----:B------:R-:W-:Y:S05]  /*17480*/  BSYNC B1 ;  /* 0x0000000000017941 */ /* 0x000fea0003800000 */
.L_x_300:
        /* <DEDUP_REMOVED lines=9> */
.L_x_303:
[----:B------:R-:W-:Y:S05]  /*17520*/  BSYNC B1 ;  /* 0x0000000000017941 */ /* 0x000fea0003800000 */
.L_x_302:
        /* <DEDUP_REMOVED lines=9> */
.L_x_305:
[----:B------:R-:W-:Y:S05]  /*175c0*/  BSYNC B1 ;  /* 0x0000000000017941 */ /* 0x000fea0003800000 */
.L_x_304:
        /* <DEDUP_REMOVED lines=9> */
.L_x_307:
[----:B------:R-:W-:Y:S05]  /*17660*/  BSYNC B1 ;  /* 0x0000000000017941 */ /* 0x000fea0003800000 */
.L_x_306:
        /* <DEDUP_REMOVED lines=9> */
.L_x_309:
[----:B------:R-:W-:Y:S05]  /*17700*/  BSYNC B1 ;  /* 0x0000000000017941 */ /* 0x000fea0003800000 */
.L_x_308:
        /* <DEDUP_REMOVED lines=9> */
.L_x_311:
[----:B------:R-:W-:Y:S05]  /*177a0*/  BSYNC B1 ;  /* 0x0000000000017941 */ /* 0x000fea0003800000 */
.L_x_310:
        /* <DEDUP_REMOVED lines=9> */
.L_x_313:
[----:B------:R-:W-:Y:S05]  /*17840*/  BSYNC B1 ;  /* 0x0000000000017941 */ /* 0x000fea0003800000 */
.L_x_312:
        /* <DEDUP_REMOVED lines=9> */
.L_x_315:
[----:B------:R-:W-:Y:S05]  /*178e0*/  BSYNC B1 ;  /* 0x0000000000017941 */ /* 0x000fea0003800000 */
.L_x_314:
        /* <DEDUP_REMOVED lines=9> */
.L_x_317:
[----:B------:R-:W-:Y:S05]  /*17980*/  BSYNC B1 ;  /* 0x0000000000017941 */ /* 0x000fea0003800000 */
.L_x_316:
        /* <DEDUP_REMOVED lines=9> */
.L_x_319:
[----:B------:R-:W-:Y:S05]  /*17a20*/  BSYNC B1 ;  /* 0x0000000000017941 */ /* 0x000fea0003800000 */
.L_x_318:
        /* <DEDUP_REMOVED lines=9> */
.L_x_321:
[----:B------:R-:W-:Y:S05]  /*17ac0*/  BSYNC B1 ;  /* 0x0000000000017941 */ /* 0x000fea0003800000 */
.L_x_320:
        /* <DEDUP_REMOVED lines=9> */
.L_x_323:
[----:B------:R-:W-:Y:S05]  /*17b60*/  BSYNC B1 ;  /* 0x0000000000017941 */ /* 0x000fea0003800000 */
.L_x_322:
        /* <DEDUP_REMOVED lines=9> */
.L_x_325:
[----:B------:R-:W-:Y:S05]  /*17c00*/  BSYNC B1 ;  /* 0x0000000000017941 */ /* 0x000fea0003800000 */
.L_x_324:
        /* <DEDUP_REMOVED lines=9> */
.L_x_327:
[----:B------:R-:W-:Y:S05]  /*17ca0*/  BSYNC B1 ;  /* 0x0000000000017941 */ /* 0x000fea0003800000 */
.L_x_326:
        /* <DEDUP_REMOVED lines=9> */
.L_x_329:
[----:B------:R-:W-:Y:S05]  /*17d40*/  BSYNC B1 ;  /* 0x0000000000017941 */ /* 0x000fea0003800000 */
.L_x_328:
        /* <DEDUP_REMOVED lines=9> */
.L_x_331:
[----:B------:R-:W-:Y:S05]  /*17de0*/  BSYNC B1 ;  /* 0x0000000000017941 */ /* 0x000fea0003800000 */
.L_x_330:
        /* <DEDUP_REMOVED lines=9> */
.L_x_333:
[----:B------:R-:W-:Y:S05]  /*17e80*/  BSYNC B1 ;  /* 0x0000000000017941 */ /* 0x000fea0003800000 */
.L_x_332:
        /* <DEDUP_REMOVED lines=9> */
.L_x_335:
[----:B------:R-:W-:Y:S05]  /*17f20*/  BSYNC B1 ;  /* 0x0000000000017941 */ /* 0x000fea0003800000 */
.L_x_334:
        /* <DEDUP_REMOVED lines=9> */
.L_x_337:
[----:B------:R-:W-:Y:S05]  /*17fc0*/  BSYNC B1 ;  /* 0x0000000000017941 */ /* 0x000fea0003800000 */
.L_x_336:
        /* <DEDUP_REMOVED lines=9> */
.L_x_339:
[----:B------:R-:W-:Y:S05]  /*18060*/  BSYNC B1 ;  /* 0x0000000000017941 */ /* 0x000fea0003800000 */
.L_x_338:
        /* <DEDUP_REMOVED lines=9> */
.L_x_341:
[----:B------:R-:W-:Y:S05]  /*18100*/  BSYNC B1 ;  /* 0x0000000000017941 */ /* 0x000fea0003800000 */
.L_x_340:
        /* <DEDUP_REMOVED lines=9> */
.L_x_343:
[----:B------:R-:W-:Y:S05]  /*181a0*/  BSYNC B1 ;  /* 0x0000000000017941 */ /* 0x000fea0003800000 */
.L_x_342:
        /* <DEDUP_REMOVED lines=9> */
.L_x_345:
[----:B------:R-:W-:Y:S05]  /*18240*/  BSYNC B1 ;  /* 0x0000000000017941 */ /* 0x000fea0003800000 */
.L_x_344:
        /* <DEDUP_REMOVED lines=9> */
.L_x_347:
[----:B------:R-:W-:Y:S05]  /*182e0*/  BSYNC B1 ;  /* 0x0000000000017941 */ /* 0x000fea0003800000 */
.L_x_346:
        /* <DEDUP_REMOVED lines=9> */
.L_x_349:
[----:B------:R-:W-:Y:S05]  /*18380*/  BSYNC B1 ;  /* 0x0000000000017941 */ /* 0x000fea0003800000 */
.L_x_348:
        /* <DEDUP_REMOVED lines=9> */
.L_x_351:
[----:B------:R-:W-:Y:S05]  /*18420*/  BSYNC B1 ;  /* 0x0000000000017941 */ /* 0x000fea0003800000 */
.L_x_350:
        /* <DEDUP_REMOVED lines=9> */
.L_x_353:
[----:B------:R-:W-:Y:S05]  /*184c0*/  BSYNC B1 ;  /* 0x0000000000017941 */ /* 0x000fea0003800000 */
.L_x_352:
        /* <DEDUP_REMOVED lines=9> */
.L_x_355:
[----:B------:R-:W-:Y:S05]  /*18560*/  BSYNC B1 ;  /* 0x0000000000017941 */ /* 0x000fea0003800000 */
.L_x_354:
        /* <DEDUP_REMOVED lines=9> */
.L_x_357:
[----:B------:R-:W-:Y:S05]  /*18600*/  BSYNC B1 ;  /* 0x0000000000017941 */ /* 0x000fea0003800000 */
.L_x_356:
        /* <DEDUP_REMOVED lines=9> */
.L_x_359:
[----:B------:R-:W-:Y:S05]  /*186a0*/  BSYNC B1 ;  /* 0x0000000000017941 */ /* 0x000fea0003800000 */
.L_x_358:
        /* <DEDUP_REMOVED lines=9> */
.L_x_361:
[----:B------:R-:W-:Y:S05]  /*18740*/  BSYNC B1 ;  /* 0x0000000000017941 */ /* 0x000fea0003800000 */
.L_x_360:
        /* <DEDUP_REMOVED lines=9> */
.L_x_363:
[----:B------:R-:W-:Y:S05]  /*187e0*/  BSYNC B1 ;  /* 0x0000000000017941 */ /* 0x000fea0003800000 */
.L_x_362:
        /* <DEDUP_REMOVED lines=9> */
.L_x_365:
[----:B------:R-:W-:Y:S05]  /*18880*/  BSYNC B1 ;  /* 0x0000000000017941 */ /* 0x000fea0003800000 */
.L_x_364:
        /* <DEDUP_REMOVED lines=9> */
.L_x_367:
[----:B------:R-:W-:Y:S05]  /*18920*/  BSYNC B1 ;  /* 0x0000000000017941 */ /* 0x000fea0003800000 */
.L_x_366:
        /* <DEDUP_REMOVED lines=9> */
.L_x_369:
[----:B------:R-:W-:Y:S05]  /*189c0*/  BSYNC B1 ;  /* 0x0000000000017941 */ /* 0x000fea0003800000 */
.L_x_368:
        /* <DEDUP_REMOVED lines=9> */
.L_x_371:
[----:B------:R-:W-:Y:S05]  /*18a60*/  BSYNC B1 ;  /* 0x0000000000017941 */ /* 0x000fea0003800000 */
.L_x_370:
        /* <DEDUP_REMOVED lines=9> */
.L_x_373:
[----:B------:R-:W-:Y:S05]  /*18b00*/  BSYNC B1 ;  /* 0x0000000000017941 */ /* 0x000fea0003800000 */
.L_x_372:
        /* <DEDUP_REMOVED lines=9> */
.L_x_375:
[----:B------:R-:W-:Y:S05]  /*18ba0*/  BSYNC B1 ;  /* 0x0000000000017941 */ /* 0x000fea0003800000 */
.L_x_374:
        /* <DEDUP_REMOVED lines=9> */
.L_x_377:
[----:B------:R-:W-:Y:S05]  /*18c40*/  BSYNC B1 ;  /* 0x0000000000017941 */ /* 0x000fea0003800000 */
.L_x_376:
        /* <DEDUP_REMOVED lines=9> */
.L_x_379:
[----:B------:R-:W-:Y:S05]  /*18ce0*/  BSYNC B1 ;  /* 0x0000000000017941 */ /* 0x000fea0003800000 */
.L_x_378:
        /* <DEDUP_REMOVED lines=9> */
.L_x_381:
[----:B------:R-:W-:Y:S05]  /*18d80*/  BSYNC B1 ;  /* 0x0000000000017941 */ /* 0x000fea0003800000 */
.L_x_380:
        /* <DEDUP_REMOVED lines=9> */
.L_x_383:
[----:B------:R-:W-:Y:S05]  /*18e20*/  BSYNC B1 ;  /* 0x0000000000017941 */ /* 0x000fea0003800000 */
.L_x_382:
        /* <DEDUP_REMOVED lines=9> */
.L_x_385:
[----:B------:R-:W-:Y:S05]  /*18ec0*/  BSYNC B1 ;  /* 0x0000000000017941 */ /* 0x000fea0003800000 */
.L_x_384:
        /* <DEDUP_REMOVED lines=9> */
.L_x_387:
[----:B------:R-:W-:Y:S05]  /*18f60*/  BSYNC B1 ;  /* 0x0000000000017941 */ /* 0x000fea0003800000 */
.L_x_386:
        /* <DEDUP_REMOVED lines=9> */
.L_x_389:
[----:B------:R-:W-:Y:S05]  /*19000*/  BSYNC B1 ;  /* 0x0000000000017941 */ /* 0x000fea0003800000 */
.L_x_388:
        /* <DEDUP_REMOVED lines=9> */
.L_x_391:
[----:B------:R-:W-:Y:S05]  /*190a0*/  BSYNC B1 ;  /* 0x0000000000017941 */ /* 0x000fea0003800000 */
.L_x_390:
        /* <DEDUP_REMOVED lines=9> */
.L_x_393:
[----:B------:R-:W-:Y:S05]  /*19140*/  BSYNC B1 ;  /* 0x0000000000017941 */ /* 0x000fea0003800000 */
.L_x_392:
        /* <DEDUP_REMOVED lines=9> */
.L_x_395:
[----:B------:R-:W-:Y:S05]  /*191e0*/  BSYNC B1 ;  /* 0x0000000000017941 */ /* 0x000fea0003800000 */
.L_x_394:
        /* <DEDUP_REMOVED lines=9> */
.L_x_397:
[----:B------:R-:W-:Y:S05]  /*19280*/  BSYNC B1 ;  /* 0x0000000000017941 */ /* 0x000fea0003800000 */
.L_x_396:
        /* <DEDUP_REMOVED lines=9> */
.L_x_399:
[----:B------:R-:W-:Y:S05]  /*19320*/  BSYNC B1 ;  /* 0x0000000000017941 */ /* 0x000fea0003800000 */
.L_x_398:
        /* <DEDUP_REMOVED lines=9> */
.L_x_401:
[----:B------:R-:W-:Y:S05]  /*193c0*/  BSYNC B1 ;  /* 0x0000000000017941 */ /* 0x000fea0003800000 */
.L_x_400:
        /* <DEDUP_REMOVED lines=9> */
.L_x_403:
[----:B------:R-:W-:Y:S05]  /*19460*/  BSYNC B1 ;  /* 0x0000000000017941 */ /* 0x000fea0003800000 */
.L_x_402:
        /* <DEDUP_REMOVED lines=9> */
.L_x_405:
[----:B------:R-:W-:Y:S05]  /*19500*/  BSYNC B1 ;  /* 0x0000000000017941 */ /* 0x000fea0003800000 */
.L_x_404:
        /* <DEDUP_REMOVED lines=9> */
.L_x_407:
[----:B------:R-:W-:Y:S05]  /*195a0*/  BSYNC B1 ;  /* 0x0000000000017941 */ /* 0x000fea0003800000 */
.L_x_406:
        /* <DEDUP_REMOVED lines=9> */
.L_x_409:
[----:B------:R-:W-:Y:S05]  /*19640*/  BSYNC B1 ;  /* 0x0000000000017941 */ /* 0x000fea0003800000 */
.L_x_408:
        /* <DEDUP_REMOVED lines=9> */
.L_x_411:
[----:B------:R-:W-:Y:S05]  /*196e0*/  BSYNC B1 ;  /* 0x0000000000017941 */ /* 0x000fea0003800000 */
.L_x_410:
        /* <DEDUP_REMOVED lines=9> */
.L_x_413:
[----:B------:R-:W-:Y:S05]  /*19780*/  BSYNC B1 ;  /* 0x0000000000017941 */ /* 0x000fea0003800000 */
.L_x_412:
        /* <DEDUP_REMOVED lines=9> */
.L_x_415:
[----:B------:R-:W-:Y:S05]  /*19820*/  BSYNC B1 ;  /* 0x0000000000017941 */ /* 0x000fea0003800000 */
.L_x_414:
        /* <DEDUP_REMOVED lines=9> */
.L_x_417:
[----:B------:R-:W-:Y:S05]  /*198c0*/  BSYNC B1 ;  /* 0x0000000000017941 */ /* 0x000fea0003800000 */
.L_x_416:
        /* <DEDUP_REMOVED lines=9> */
.L_x_419:
[----:B------:R-:W-:Y:S05]  /*19960*/  BSYNC B1 ;  /* 0x0000000000017941 */ /* 0x000fea0003800000 */
.L_x_418:
        /* <DEDUP_REMOVED lines=9> */
.L_x_421:
[----:B------:R-:W-:Y:S05]  /*19a00*/  BSYNC B1 ;  /* 0x0000000000017941 */ /* 0x000fea0003800000 */
.L_x_420:
        /* <DEDUP_REMOVED lines=9> */
.L_x_423:
[----:B------:R-:W-:Y:S05]  /*19aa0*/  BSYNC B1 ;  /* 0x0000000000017941 */ /* 0x000fea0003800000 */
.L_x_422:
        /* <DEDUP_REMOVED lines=9> */
.L_x_425:
[----:B------:R-:W-:Y:S05]  /*19b40*/  BSYNC B1 ;  /* 0x0000000000017941 */ /* 0x000fea0003800000 */
.L_x_424:
        /* <DEDUP_REMOVED lines=9> */
.L_x_427:
[----:B------:R-:W-:Y:S05]  /*19be0*/  BSYNC B1 ;  /* 0x0000000000017941 */ /* 0x000fea0003800000 */
.L_x_426:
        /* <DEDUP_REMOVED lines=9> */
.L_x_429:
[----:B------:R-:W-:Y:S05]  /*19c80*/  BSYNC B1 ;  /* 0x0000000000017941 */ /* 0x000fea0003800000 */
.L_x_428:
        /* <DEDUP_REMOVED lines=9> */
.L_x_431:
[----:B------:R-:W-:Y:S05]  /*19d20*/  BSYNC B1 ;  /* 0x0000000000017941 */ /* 0x000fea0003800000 */
.L_x_430:
        /* <DEDUP_REMOVED lines=9> */
.L_x_433:
[----:B------:R-:W-:Y:S05]  /*19dc0*/  BSYNC B1 ;  /* 0x0000000000017941 */ /* 0x000fea0003800000 */
.L_x_432:
        /* <DEDUP_REMOVED lines=9> */
.L_x_435:
[----:B------:R-:W-:Y:S05]  /*19e60*/  BSYNC B1 ;  /* 0x0000000000017941 */ /* 0x000fea0003800000 */
.L_x_434:
        /* <DEDUP_REMOVED lines=9> */
.L_x_437:
[----:B------:R-:W-:Y:S05]  /*19f00*/  BSYNC B1 ;  /* 0x0000000000017941 */ /* 0x000fea0003800000 */
.L_x_436:
        /* <DEDUP_REMOVED lines=9> */
.L_x_439:
[----:B------:R-:W-:Y:S05]  /*19fa0*/  BSYNC B1 ;  /* 0x0000000000017941 */ /* 0x000fea0003800000 */
.L_x_438:
        /* <DEDUP_REMOVED lines=9> */
.L_x_441:
[----:B------:R-:W-:Y:S05]  /*1a040*/  BSYNC B1 ;  /* 0x0000000000017941 */ /* 0x000fea0003800000 */
.L_x_440:
        /* <DEDUP_REMOVED lines=9> */
.L_x_443:
[----:B------:R-:W-:Y:S05]  /*1a0e0*/  BSYNC B1 ;  /* 0x0000000000017941 */ /* 0x000fea0003800000 */
.L_x_442:
        /* <DEDUP_REMOVED lines=9> */
.L_x_445:
[----:B------:R-:W-:Y:S05]  /*1a180*/  BSYNC B1 ;  /* 0x0000000000017941 */ /* 0x000fea0003800000 */
.L_x_444:
        /* <DEDUP_REMOVED lines=9> */
.L_x_447:
[----:B------:R-:W-:Y:S05]  /*1a220*/  BSYNC B1 ;  /* 0x0000000000017941 */ /* 0x000fea0003800000 */
.L_x_446:
        /* <DEDUP_REMOVED lines=9> */
.L_x_449:
[----:B------:R-:W-:Y:S05]  /*1a2c0*/  BSYNC B1 ;  /* 0x0000000000017941 */ /* 0x000fea0003800000 */
.L_x_448:
        /* <DEDUP_REMOVED lines=9> */
.L_x_451:
[----:B------:R-:W-:Y:S05]  /*1a360*/  BSYNC B1 ;  /* 0x0000000000017941 */ /* 0x000fea0003800000 */
.L_x_450:
        /* <DEDUP_REMOVED lines=9> */
.L_x_453:
[----:B------:R-:W-:Y:S05]  /*1a400*/  BSYNC B1 ;  /* 0x0000000000017941 */ /* 0x000fea0003800000 */
.L_x_452:
        /* <DEDUP_REMOVED lines=9> */
.L_x_455:
[----:B------:R-:W-:Y:S05]  /*1a4a0*/  BSYNC B1 ;  /* 0x0000000000017941 */ /* 0x000fea0003800000 */
.L_x_454:
        /* <DEDUP_REMOVED lines=9> */
.L_x_457:
[----:B------:R-:W-:Y:S05]  /*1a540*/  BSYNC B1 ;  /* 0x0000000000017941 */ /* 0x000fea0003800000 */
.L_x_456:
        /* <DEDUP_REMOVED lines=9> */
.L_x_459:
[----:B------:R-:W-:Y:S05]  /*1a5e0*/  BSYNC B1 ;  /* 0x0000000000017941 */ /* 0x000fea0003800000 */
.L_x_458:
        /* <DEDUP_REMOVED lines=9> */
.L_x_461:
[----:B------:R-:W-:Y:S05]  /*1a680*/  BSYNC B1 ;  /* 0x0000000000017941 */ /* 0x000fea0003800000 */
.L_x_460:
        /* <DEDUP_REMOVED lines=9> */
.L_x_463:
[----:B------:R-:W-:Y:S05]  /*1a720*/  BSYNC B1 ;  /* 0x0000000000017941 */ /* 0x000fea0003800000 */
.L_x_462:
        /* <DEDUP_REMOVED lines=9> */
.L_x_465:
[----:B------:R-:W-:Y:S05]  /*1a7c0*/  BSYNC B1 ;  /* 0x0000000000017941 */ /* 0x000fea0003800000 */
.L_x_464:
        /* <DEDUP_REMOVED lines=9> */
.L_x_467:
[----:B------:R-:W-:Y:S05]  /*1a860*/  BSYNC B1 ;  /* 0x0000000000017941 */ /* 0x000fea0003800000 */
.L_x_466:
        /* <DEDUP_REMOVED lines=9> */
.L_x_469:
[----:B------:R-:W-:Y:S05]  /*1a900*/  BSYNC B1 ;  /* 0x0000000000017941 */ /* 0x000fea0003800000 */
.L_x_468:
        /* <DEDUP_REMOVED lines=9> */
.L_x_471:
[----:B------:R-:W-:Y:S05]  /*1a9a0*/  BSYNC B1 ;  /* 0x0000000000017941 */ /* 0x000fea0003800000 */
.L_x_470:
        /* <DEDUP_REMOVED lines=9> */
.L_x_473:
[----:B------:R-:W-:Y:S05]  /*1aa40*/  BSYNC B1 ;  /* 0x0000000000017941 */ /* 0x000fea0003800000 */
.L_x_472:
        /* <DEDUP_REMOVED lines=9> */
.L_x_475:
[----:B------:R-:W-:Y:S05]  /*1aae0*/  BSYNC B1 ;  /* 0x0000000000017941 */ /* 0x000fea0003800000 */
.L_x_474:
        /* <DEDUP_REMOVED lines=9> */
.L_x_477:
[----:B------:R-:W-:Y:S05]  /*1ab80*/  BSYNC B1 ;  /* 0x0000000000017941 */ /* 0x000fea0003800000 */
.L_x_476:
        /* <DEDUP_REMOVED lines=9> */
.L_x_479:
[----:B------:R-:W-:Y:S05]  /*1ac20*/  BSYNC B1 ;  /* 0x0000000000017941 */ /* 0x000fea0003800000 */
.L_x_478:
        /* <DEDUP_REMOVED lines=9> */
.L_x_481:
[----:B------:R-:W-:Y:S05]  /*1acc0*/  BSYNC B1 ;  /* 0x0000000000017941 */ /* 0x000fea0003800000 */
.L_x_480:
        /* <DEDUP_REMOVED lines=9> */
.L_x_483:
[----:B------:R-:W-:Y:S05]  /*1ad60*/  BSYNC B1 ;  /* 0x0000000000017941 */ /* 0x000fea0003800000 */
.L_x_482:
        /* <DEDUP_REMOVED lines=9> */
.L_x_485:
[----:B------:R-:W-:Y:S05]  /*1ae00*/  BSYNC B1 ;  /* 0x0000000000017941 */ /* 0x000fea0003800000 */
.L_x_484:
        /* <DEDUP_REMOVED lines=9> */
.L_x_487:
[----:B------:R-:W-:Y:S05]  /*1aea0*/  BSYNC B1 ;  /* 0x0000000000017941 */ /* 0x000fea0003800000 */
.L_x_486:
        /* <DEDUP_REMOVED lines=9> */
.L_x_489:
[----:B------:R-:W-:Y:S05]  /*1af40*/  BSYNC B1 ;  /* 0x0000000000017941 */ /* 0x000fea0003800000 */
.L_x_488:
        /* <DEDUP_REMOVED lines=9> */
.L_x_491:
[----:B------:R-:W-:Y:S05]  /*1afe0*/  BSYNC B1 ;  /* 0x0000000000017941 */ /* 0x000fea0003800000 */
.L_x_490:
        /* <DEDUP_REMOVED lines=9> */
.L_x_493:
[----:B------:R-:W-:Y:S05]  /*1b080*/  BSYNC B1 ;  /* 0x0000000000017941 */ /* 0x000fea0003800000 */
.L_x_492:
        /* <DEDUP_REMOVED lines=9> */
.L_x_495:
[----:B------:R-:W-:Y:S05]  /*1b120*/  BSYNC B1 ;  /* 0x0000000000017941 */ /* 0x000fea0003800000 */
.L_x_494:
        /* <DEDUP_REMOVED lines=9> */
.L_x_497:
[----:B------:R-:W-:Y:S05]  /*1b1c0*/  BSYNC B1 ;  /* 0x0000000000017941 */ /* 0x000fea0003800000 */
.L_x_496:
        /* <DEDUP_REMOVED lines=9> */
.L_x_499:
[----:B------:R-:W-:Y:S05]  /*1b260*/  BSYNC B1 ;  /* 0x0000000000017941 */ /* 0x000fea0003800000 */
.L_x_498:
        /* <DEDUP_REMOVED lines=9> */
.L_x_501:
[----:B------:R-:W-:Y:S05]  /*1b300*/  BSYNC B1 ;  /* 0x0000000000017941 */ /* 0x000fea0003800000 */
.L_x_500:
        /* <DEDUP_REMOVED lines=9> */
.L_x_503:
[----:B------:R-:W-:Y:S05]  /*1b3a0*/  BSYNC B1 ;  /* 0x0000000000017941 */ /* 0x000fea0003800000 */
.L_x_502:
        /* <DEDUP_REMOVED lines=9> */
.L_x_505:
[----:B------:R-:W-:Y:S05]  /*1b440*/  BSYNC B1 ;  /* 0x0000000000017941 */ /* 0x000fea0003800000 */
.L_x_504:
        /* <DEDUP_REMOVED lines=9> */
.L_x_507:
[----:B------:R-:W-:Y:S05]  /*1b4e0*/  BSYNC B1 ;  /* 0x0000000000017941 */ /* 0x000fea0003800000 */
.L_x_506:
        /* <DEDUP_REMOVED lines=9> */
.L_x_509:
[----:B------:R-:W-:Y:S05]  /*1b580*/  BSYNC B1 ;  /* 0x0000000000017941 */ /* 0x000fea0003800000 */
.L_x_508:
        /* <DEDUP_REMOVED lines=9> */
.L_x_511:
[----:B------:R-:W-:Y:S05]  /*1b620*/  BSYNC B1 ;  /* 0x0000000000017941 */ /* 0x000fea0003800000 */
.L_x_510:
        /* <DEDUP_REMOVED lines=9> */
.L_x_513:
[----:B------:R-:W-:Y:S05]  /*1b6c0*/  BSYNC B1 ;  /* 0x0000000000017941 */ /* 0x000fea0003800000 */
.L_x_512:
        /* <DEDUP_REMOVED lines=9> */
.L_x_515:
[----:B------:R-:W-:Y:S05]  /*1b760*/  BSYNC B1 ;  /* 0x0000000000017941 */ /* 0x000fea0003800000 */
.L_x_514:
        /* <DEDUP_REMOVED lines=9> */
.L_x_517:
[----:B------:R-:W-:Y:S05]  /*1b800*/  BSYNC B1 ;  /* 0x0000000000017941 */ /* 0x000fea0003800000 */
.L_x_516:
        /* <DEDUP_REMOVED lines=9> */
.L_x_519:
[----:B------:R-:W-:Y:S05]  /*1b8a0*/  BSYNC B1 ;  /* 0x0000000000017941 */ /* 0x000fea0003800000 */
.L_x_518:
        /* <DEDUP_REMOVED lines=9> */
.L_x_521:
[----:B------:R-:W-:Y:S05]  /*1b940*/  BSYNC B1 ;  /* 0x0000000000017941 */ /* 0x000fea0003800000 */
.L_x_520:
        /* <DEDUP_REMOVED lines=9> */
.L_x_523:
[----:B------:R-:W-:Y:S05]  /*1b9e0*/  BSYNC B1 ;  /* 0x0000000000017941 */ /* 0x000fea0003800000 */
.L_x_522:
        /* <DEDUP_REMOVED lines=9> */
.L_x_525:
[----:B------:R-:W-:Y:S05]  /*1ba80*/  BSYNC B1 ;  /* 0x0000000000017941 */ /* 0x000fea0003800000 */
.L_x_524:
        /* <DEDUP_REMOVED lines=9> */
.L_x_527:
[----:B------:R-:W-:Y:S05]  /*1bb20*/  BSYNC B1 ;  /* 0x0000000000017941 */ /* 0x000fea0003800000 */
.L_x_526:
        /* <DEDUP_REMOVED lines=9> */
.L_x_529:
[----:B------:R-:W-:Y:S05]  /*1bbc0*/  BSYNC B1 ;  /* 0x0000000000017941 */ /* 0x000fea0003800000 */
.L_x_528:
        /* <DEDUP_REMOVED lines=9> */
.L_x_531:
[----:B------:R-:W-:Y:S05]  /*1bc60*/  BSYNC B1 ;  /* 0x0000000000017941 */ /* 0x000fea0003800000 */
.L_x_530:
[----:B01--45:R-:W-:Y:S01]  /*1bc70*/  LOP3.LUT R7, R3, 0xffffe000, RZ, 0xc0, !PT ;  /* 0xffffe00003077812 */ /* 0x033fe200078ec0ff */
        /* <DEDUP_REMOVED lines=8> */
.L_x_533:
[----:B------:R-:W-:Y:S05]  /*1bd00*/  BSYNC B1 ;  /* 0x0000000000017941 */ /* 0x000fea0003800000 */
.L_x_532:
        /* <DEDUP_REMOVED lines=9> */
.L_x_535:
[----:B------:R-:W-:Y:S05]  /*1bda0*/  BSYNC B1 ;  /* 0x0000000000017941 */ /* 0x000fea0003800000 */
.L_x_534:
[----:B------:R-:W-:Y:S05]  /*1bdb0*/  @!P1 BRA `(.L_x_536) ;  /* 0x00000050004c9947 */ /* 0x000fea0003800000 */
[----:B-----5:R-:W-:-:S05]  /*1bdc0*/  LOP3.LUT R3, R3, 0xffffe000, RZ, 0xc0, !PT ;  /* 0xffffe00003037812 */ /* 0x020fca00078ec0ff */
[----:B------:R-:W-:-:S04]  /*1bdd0*/  FMUL R0, R3, R16 ;  /* 0x0000001003007220 */ /* 0x000fc80000400000 */
[----:B------:R-:W-:-:S05]  /*1bde0*/  FFMA R151, R151, R2, R0 ;  /* 0x0000000297977223 */ /* 0x000fca0000000000 */
[----:B------:R-:W-:-:S05]  /*1bdf0*/  F2FP.TF32.F32.PACK_B R151, R151 ;  /* 0x00000097ff97723e */ /* 0x000fca00024050ff */
[----:B------:R0:W-:Y:S01]  /*1be00*/  STG.E desc[UR44][R4.64+0x3e4], R151 ;  /* 0x0003e49704007986 */ /* 0x0001e2000c10192c */
[----:B------:R-:W-:Y:S05]  /*1be10*/  BRA `(.L_x_536) ;  /* 0x0000005000347947 */ /* 0x000fea0003800000 */
.L_x_29:
[----:B------:R-:W2:Y:S01]  /*1be20*/  LDL.LU R3, [R1] ;  /* 0x0000000001037983 */ /* 0x000ea20000300800 */
[----:B------:R-:W-:-:S03]  /*1be30*/  ULDC.64 UR4, c[0x0][0x5c0] ;  /* 0x0001700000047ab9 */ /* 0x000fc60000000a00 */
[----:B------:R-:W3:Y:S04]  /*1be40*/  LDL.LU R9, [R1+0x8] ;  /* 0x0000080001097983 */ /* 0x000ee80000300800 */
[----:B------:R-:W4:Y:S04]  /*1be50*/  LDL.LU R8, [R1+0x54] ;  /* 0x0000540001087983 */ /* 0x000f280000300800 */
[----:B------:R-:W5:Y:S04]  /*1be60*/  LDL.LU R235, [R1+0x8c] ;  /* 0x00008c0001eb7983 */ /* 0x000f680000300800 */
        /* <DEDUP_REMOVED lines=91> */
[----:B------:R-:W5:Y:S01]  /*1c420*/  LDL.LU R12, [R1+0x1fc] ;  /* 0x0001fc00010c7983 */ /* 0x000f620000300800 */
[----:B--2---:R-:W-:Y:S01]  /*1c430*/  FMUL R3, R3, R2 ;  /* 0x0000000203037220 */ /* 0x004fe20000400000 */
[----:B------:R-:W-:-:S02]  /*1c440*/  LEA R4, P0, R6, UR4, 0x2 ;  /* 0x0000000406047c11 */ /* 0x000fc4000f8010ff */
[----:B------:R-:W2:Y:S02]  /*1c450*/  LDL.LU R7, [R1+0x4] ;  /* 0x0000040001077983 */ /* 0x000ea40000300800 */
[----:B------:R-:W-:Y:S02]  /*1c460*/  LEA.HI.X R5, R6, UR5, R10, 0x2, P0 ;  /* 0x0000000506057c11 */ /* 0x000fe400080f140a */
[----:B------:R-:W-:Y:S01]  /*1c470*/  F2FP.TF32.F32.PACK_B R3, R3 ;  /* 0x00000003ff03723e */ /* 0x000fe200024050ff */
[----:B------:R-:W5:Y:S01]  /*1c480*/  LDL.LU R10, [R1+0x5c] ;  /* 0x00005c00010a7983 */ /* 0x000f620000300800 */
[----:B------:R-:W-:-:S03]  /*1c490*/  ISETP.GT.AND P0, PT, R0, 0x1, P3 ;  /* 0x000000010000780c */ /* 0x000fc60001f04270 */
[----:B------:R2:W-:Y:S01]  /*1c4a0*/  @P1 STG.E desc[UR44][R4.64], R3 ;  /* 0x0000000304001986 */ /* 0x0005e2000c10192c */
[----:B------:R-:W-:Y:S01]  /*1c4b0*/  ISETP.GT.AND P2, PT, R158, 0x8, PT ;  /* 0x000000089e00780c */ /* 0x000fe20003f44270 */
[----:B--2---:R-:W-:-:S05]  /*1c4c0*/  FMUL R3, R7, R2 ;  /* 0x0000000207037220 */ /* 0x004fca0000400000 */
[----:B------:R-:W-:-:S05]  /*1c4d0*/  F2FP.TF32.F32.PACK_B R3, R3 ;  /* 0x00000003ff03723e */ /* 0x000fca00024050ff */
[----:B------:R0:W-:Y:S04]  /*1c4e0*/  @P0 STG.E desc[UR44][R4.64+0x4], R3 ;  /* 0x0000040304000986 */ /* 0x0001e8000c10192c */
[----:B0-----:R-:W2:Y:S01]  /*1c4f0*/  LDL.LU R3, [R1+0xc] ;  /* 0x00000c0001037983 */ /* 0x001ea20000300800 */
[----:B------:R-:W-:Y:S01]  /*1c500*/  USHF.L.U32 UR5, UR8, 0x5, URZ ;  /* 0x0000000508057899 */ /* 0x000fe2000800063f */
[----:B------:R-:W-:Y:S01]  /*1c510*/  ISETP.GT.AND P0, PT, R0, RZ, P2 ;  /* 0x000000ff0000720c */ /* 0x000fe20001704270 */
[----:B------:R-:W-:Y:S01]  /*1c520*/  USHF.L.U64.HI UR4, UR8, 0x5, UR9 ;  /* 0x0000000508047899 */ /* 0x000fe20008010209 */
[----:B---3--:R-:W-:-:S03]  /*1c530*/  FMUL R9, R9, R2 ;  /* 0x0000000209097220 */ /* 0x008fc60000400000 */
[----:B------:R-:W-:Y:S02]  /*1c540*/  IADD3 R6, P1, R4, UR5, RZ ;  /* 0x0000000504067c10 */ /* 0x000fe4000ff3e0ff */
[----:B------:R-:W-:Y:S02]  /*1c550*/  F2FP.TF32.F32.PACK_B R9, R9 ;  /* 0x00000009ff09723e */ /* 0x000fe400024050ff */
[----:B------:R-:W-:-:S05]  /*1c560*/  IADD3.X R7, R5, UR4, RZ, P1, !PT ;  /* 0x0000000405077c10 */ /* 0x000fca0008ffe4ff */
[----:B------:R0:W-:Y:S01]  /*1c570*/  @P0 STG.E desc[UR44][R6.64], R9 ;  /* 0x0000000906000986 */ /* 0x0001e2000c10192c */
[----:B------:R-:W-:-:S03]  /*1c580*/  ISETP.GT.AND P0, PT, R0, 0x1, P2 ;  /* 0x000000010000780c */ /* 0x000fc60001704270 */
[----:B0-----:R-:W3:Y:S01]  /*1c590*/  LDL.LU R9, [R1+0x60] ;  /* 0x0000600001097983 */ /* 0x001ee20000300800 */
[----:B--2---:R-:W-:-:S05]  /*1c5a0*/  FMUL R3, R3, R2 ;  /* 0x0000000203037220 */ /* 0x004fca0000400000 */
[----:B------:R-:W-:-:S05]  /*1c5b0*/  F2FP.TF32.F32.PACK_B R3, R3 ;  /* 0x00000003ff03723e */ /* 0x000fca00024050ff */
[----:B------:R0:W-:Y:S04]  /*1c5c0*/  @P0 STG.E desc[UR44][R6.64+0x4], R3 ;  /* 0x0000040306000986 */ /* 0x0001e8000c10192c */
[----:B0-----:R-:W2:Y:S01]  /*1c5d0*/  LDL.LU R3, [R1+0x10] ;  /* 0x0000100001037983 */ /* 0x001ea20000300800 */
[----:B------:R-:W-:Y:S01]  /*1c5e0*/  ISETP.GT.AND P0, PT, R0, 0x8, P3 ;  /* 0x000000080000780c */ /* 0x000fe20001f04270 */
[----:B--2---:R-:W-:-:S05]  /*1c5f0*/  FMUL R3, R3, R2 ;  /* 0x0000000203037220 */ /* 0x004fca0000400000 */
[----:B------:R-:W-:-:S07]  /*1c600*/  F2FP.TF32.F32.PACK_B R3, R3 ;  /* 0x00000003ff03723e */ /* 0x000fce00024050ff */
        /* <DEDUP_REMOVED lines=82> */
[C---:B------:R-:W-:Y:S02]  /*1cb30*/  ISETP.GT.AND P1, PT, R0.reuse, 0x29, P3 ;  /* 0x000000290000780c */ /* 0x040fe40001f24270 */
[----:B------:R-:W-:Y:S01]  /*1cb40*/  ISETP.GT.AND P0, PT, R0, 0x28, P2 ;  /* 0x000000280000780c */ /* 0x000fe20001704270 */
[----:B----4-:R-:W-:-:S05]  /*1cb50*/  FMUL R8, R8, R2 ;  /* 0x0000000208087220 */ /* 0x010fca0000400000 */
[----:B------:R-:W-:-:S05]  /*1cb60*/  F2FP.TF32.F32.PACK_B R8, R8 ;  /* 0x00000008ff08723e */ /* 0x000fca00024050ff */
[----:B------:R0:W-:Y:S04]  /*1cb70*/  @P1 STG.E desc[UR44][R4.64+0xa4], R8 ;  /* 0x0000a40804001986 */ /* 0x0001e8000c10192c */
[----:B0-----:R-:W4:Y:S01]  /*1cb80*/  LDL.LU R8, [R1+0x68] ;  /* 0x0000680001087983 */ /* 0x001f220000300800 */
[----:B--2---:R-:W-:-:S05]  /*1cb90*/  FMUL R3, R3, R2 ;  /* 0x0000000203037220 */ /* 0x004fca0000400000 */
[----:B------:R-:W-:-:S05]  /*1cba0*/  F2FP.TF32.F32.PACK_B R3, R3 ;  /* 0x00000003ff03723e */ /* 0x000fca00024050ff */
[----:B------:R0:W-:Y:S04]  /*1cbb0*/  @P0 STG.E desc[UR44][R6.64+0xa0], R3 ;  /* 0x0000a00306000986 */ /* 0x0001e8000c10192c */
[----:B0-----:R-:W2:Y:S01]  /*1cbc0*/  LDL.LU R3, [R1+0x64] ;  /* 0x0000640001037983 */ /* 0x001ea20000300800 */
[C---:B------:R-:W-:Y:S02]  /*1cbd0*/  ISETP.GT.AND P1, PT, R0.reuse, 0x29, P2 ;  /* 0x000000290000780c */ /* 0x040fe40001724270 */
[----:B------:R-:W-:Y:S01]  /*1cbe0*/  ISETP.GT.AND P4, PT, R0, 0x30, P3 ;  /* 0x000000300000780c */ /* 0x000fe20001f84270 */
[-C--:B-----5:R-:W-:Y:S01]  /*1cbf0*/  FMUL R10, R10, R2.reuse ;  /* 0x000000020a0a7220 */ /* 0x0a0fe20000400000 */
[C---:B------:R-:W-:Y:S01]  /*1cc00*/  ISETP.GT.AND P5, PT, R0.reuse, 0x31, P3 ;  /* 0x000000310000780c */ /* 0x040fe20001fa4270 */
[-C--:B---3--:R-:W-:Y:S01]  /*1cc10*/  FMUL R9, R9, R2.reuse ;  /* 0x0000000209097220 */ /* 0x088fe20000400000 */
[----:B------:R-:W-:Y:S01]  /*1cc20*/  ISETP.GT.AND P0, PT, R0, 0x30, P2 ;  /* 0x000000300000780c */ /* 0x000fe20001704270 */
[----:B----4-:R-:W-:Y:S01]  /*1cc30*/  FMUL R8, R8, R2 ;  /* 0x0000000208087220 */ /* 0x010fe20000400000 */
[----:B------:R-:W-:-:S02]  /*1cc40*/  F2FP.TF32.F32.PACK_B R10, R10 ;  /* 0x0000000aff0a723e */ /* 0x000fc400024050ff */
[----:B------:R-:W-:Y:S02]  /*1cc50*/  F2FP.TF32.F32.PACK_B R9, R9 ;  /* 0x00000009ff09723e */ /* 0x000fe400024050ff */
[----:B------:R-:W-:Y:S01]  /*1cc60*/  F2FP.TF32.F32.PACK_B R8, R8 ;  /* 0x00000008ff08723e */ /* 0x000fe200024050ff */
[----:B------:R0:W-:Y:S04]  /*1cc70*/  @P1 STG.E desc[UR44][R6.64+0xa4], R10 ;  /* 0x0000a40a06001986 */ /* 0x0001e8000c10192c */
[----:B------:R1:W-:Y:S04]  /*1cc80*/  @P4 STG.E desc[UR44][R4.64+0xc0], R9 ;  /* 0x0000c00904004986 */ /* 0x0003e8000c10192c */
[----:B0-----:R-:W3:Y:S04]  /*1cc90*/  LDL.LU R10, [R1+0x78] ;  /* 0x00007800010a7983 */ /* 0x001ee80000300800 */
[----:B-1----:R-:W4:Y:S01]  /*1cca0*/  LDL.LU R9, [R1+0x74] ;  /* 0x0000740001097983 */ /* 0x002f220000300800 */
[----:B--2---:R-:W-:-:S05]  /*1ccb0*/  FMUL R3, R3, R2 ;  /* 0x0000000203037220 */ /* 0x004fca0000400000 */
[----:B------:R-:W-:-:S05]  /*1ccc0*/  F2FP.TF32.F32.PACK_B R3, R3 ;  /* 0x00000003ff03723e */ /* 0x000fca00024050ff */
[----:B------:R0:W-:Y:S04]  /*1ccd0*/  @P5 STG.E desc[UR44][R4.64+0xc4], R3 ;  /* 0x0000c40304005986 */ /* 0x0001e8000c10192c */
[----:B------:R1:W-:Y:S04]  /*1cce0*/  @P0 STG.E desc[UR44][R6.64+0xc0], R8 ;  /* 0x0000c00806000986 */ /* 0x0003e8000c10192c */
[----:B0-----:R-:W2:Y:S04]  /*1ccf0*/  LDL.LU R3, [R1+0x6c] ;  /* 0x00006c0001037983 */ /* 0x001ea80000300800 */
[----:B-1----:R-:W5:Y:S01]  /*1cd00*/  LDL.LU R8, [R1+0x70] ;  /* 0x0000700001087983 */ /* 0x002f620000300800 */
[----:B------:R-:W-:-:S02]  /*1cd10*/  ISETP.GT.AND P1, PT, R0, 0x31, P2 ;  /* 0x000000310000780c */ /* 0x000fc40001724270 */
[C---:B------:R-:W-:Y:S02]  /*1cd20*/  ISETP.GT.AND P4, PT, R0.reuse, 0x38, P3 ;  /* 0x000000380000780c */ /* 0x040fe40001f84270 */
[C---:B------:R-:W-:Y:S02]  /*1cd30*/  ISETP.GT.AND P5, PT, R0.reuse, 0x39, P3 ;  /* 0x000000390000780c */ /* 0x040fe40001fa4270 */
[----:B------:R-:W-:Y:S01]  /*1cd40*/  ISETP.GT.AND P0, PT, R0, 0x38, P2 ;  /* 0x000000380000780c */ /* 0x000fe20001704270 */
[-C--:B----4-:R-:W-:Y:S01]  /*1cd50*/  FMUL R9, R9, R2.reuse ;  /* 0x0000000209097220 */ /* 0x090fe20000400000 */
[----:B---3--:R-:W-:-:S04]  /*1cd60*/  FMUL R10, R10, R2 ;  /* 0x000000020a0a7220 */ /* 0x008fc80000400000 */
[----:B------:R-:W-:Y:S02]  /*1cd70*/  F2FP.TF32.F32.PACK_B R9, R9 ;  /* 0x00000009ff09723e */ /* 0x000fe400024050ff */
[----:B------:R-:W-:Y:S01]  /*1cd80*/  F2FP.TF32.F32.PACK_B R10, R10 ;  /* 0x0000000aff0a723e */ /* 0x000fe200024050ff */
[-C--:B--2---:R-:W-:Y:S01]  /*1cd90*/  FMUL R3, R3, R2.reuse ;  /* 0x0000000203037220 */ /* 0x084fe20000400000 */
[----:B-----5:R-:W-:-:S04]  /*1cda0*/  FMUL R8, R8, R2 ;  /* 0x0000000208087220 */ /* 0x020fc80000400000 */
[----:B------:R-:W-:Y:S02]  /*1cdb0*/  F2FP.TF32.F32.PACK_B R3, R3 ;  /* 0x00000003ff03723e */ /* 0x000fe400024050ff */
[----:B------:R-:W-:-:S03]  /*1cdc0*/  F2FP.TF32.F32.PACK_B R8, R8 ;  /* 0x00000008ff08723e */ /* 0x000fc600024050ff */
[----:B------:R0:W-:Y:S04]  /*1cdd0*/  @P1 STG.E desc[UR44][R6.64+0xc4], R3 ;  /* 0x0000c40306001986 */ /* 0x0001e8000c10192c */
[----:B------:R1:W-:Y:S04]  /*1cde0*/  @P4 STG.E desc[UR44][R4.64+0xe0], R8 ;  /* 0x0000e00804004986 */ /* 0x0003e8000c10192c */
[----:B0-----:R-:W2:Y:S04]  /*1cdf0*/  LDL.LU R3, [R1+0x7c] ;  /* 0x00007c0001037983 */ /* 0x001ea80000300800 */
[----:B-1----:R-:W3:Y:S04]  /*1ce00*/  LDL.LU R8, [R1+0x80] ;  /* 0x0000800001087983 */ /* 0x002ee80000300800 */
[----:B------:R0:W-:Y:S04]  /*1ce10*/  @P5 STG.E desc[UR44][R4.64+0xe4], R9 ;  /* 0x0000e40904005986 */ /* 0x0001e8000c10192c */
[----:B------:R1:W-:Y:S04]  /*1ce20*/  @P0 STG.E desc[UR44][R6.64+0xe0], R10 ;  /* 0x0000e00a06000986 */ /* 0x0003e8000c10192c */
[----:B0-----:R-:W4:Y:S04]  /*1ce30*/  LDL.LU R9, [R1+0x84] ;  /* 0x0000840001097983 */ /* 0x001f280000300800 */
[----:B-1----:R-:W5:Y:S01]  /*1ce40*/  LDL.LU R10, [R1+0x88] ;  /* 0x00008800010a7983 */ /* 0x002f620000300800 */
[----:B------:R-:W-:-:S02]  /*1ce50*/  ISETP.GT.AND P1, PT, R0, 0x39, P2 ;  /* 0x000000390000780c */ /* 0x000fc40001724270 */
[C---:B------:R-:W-:Y:S02]  /*1ce60*/  ISETP.GT.AND P4, PT, R0.reuse, 0x40, P3 ;  /* 0x000000400000780c */ /* 0x040fe40001f84270 */
[C---:B------:R-:W-:Y:S02]  /*1ce70*/  ISETP.GT.AND P5, PT, R0.reuse, 0x41, P3 ;  /* 0x000000410000780c */ /* 0x040fe40001fa4270 */
[----:B------:R-:W-:Y:S01]  /*1ce80*/  ISETP.GT.AND P0, PT, R0, 0x40, P2 ;  /* 0x000000400000780c */ /* 0x000fe20001704270 */
[-C--:B------:R-:W-:Y:S01]  /*1ce90*/  FMUL R11, R11, R2.reuse ;  /* 0x000000020b0b7220 */ /* 0x080fe20000400000 */
[----:B------:R-:W-:-:S04]  /*1cea0*/  FMUL R13, R13, R2 ;  /* 0x000000020d0d7220 */ /* 0x000fc80000400000 */
[----:B------:R-:W-:Y:S02]  /*1ceb0*/  F2FP.TF32.F32.PACK_B R11, R11 ;  /* 0x0000000bff0b723e */ /* 0x000fe400024050ff */
[----:B------:R-:W-:Y:S01]  /*1cec0*/  F2FP.TF32.F32.PACK_B R13, R13 ;  /* 0x0000000dff0d723e */ /* 0x000fe200024050ff */
[----:B------:R-:W-:-:S05]  /*1ced0*/  FMUL R15, R15, R2 ;  /* 0x000000020f0f7220 */ /* 0x000fca0000400000 */
[----:B------:R-:W-:Y:S01]  /*1cee0*/  F2FP.TF32.F32.PACK_B R15, R15 ;  /* 0x0000000fff0f723e */ /* 0x000fe200024050ff */
[----:B------:R-:W-:-:S05]  /*1cef0*/  FMUL R19, R19, R2 ;  /* 0x0000000213137220 */ /* 0x000fca0000400000 */
[----:B------:R-:W-:Y:S01]  /*1cf00*/  F2FP.TF32.F32.PACK_B R19, R19 ;  /* 0x00000013ff13723e */ /* 0x000fe200024050ff */
[-C--:B--2---:R-:W-:Y:S01]  /*1cf10*/  FMUL R3, R3, R2.reuse ;  /* 0x0000000203037220 */ /* 0x084fe20000400000 */
[----:B---3--:R-:W-:-:S04]  /*1cf20*/  FMUL R8, R8, R2 ;  /* 0x0000000208087220 */ /* 0x008fc80000400000 */
[----:B------:R-:W-:Y:S02]  /*1cf30*/  F2FP.TF32.F32.PACK_B R3, R3 ;  /* 0x00000003ff03723e */ /* 0x000fe400024050ff */
[----:B------:R-:W-:-:S03]  /*1cf40*/  F2FP.TF32.F32.PACK_B R8, R8 ;  /* 0x00000008ff08723e */ /* 0x000fc600024050ff */
[----:B------:R0:W-:Y:S01]  /*1cf50*/  @P1 STG.E desc[UR44][R6.64+0xe4], R3 ;  /* 0x0000e40306001986 */ /* 0x0001e2000c10192c */
[----:B------:R-:W-:-:S03]  /*1cf60*/  ISETP.GT.AND P1, PT, R0, 0x41, P2 ;  /* 0x000000410000780c */ /* 0x000fc60001724270 */
[----:B------:R1:W-:Y:S01]  /*1cf70*/  @P4 STG.E desc[UR44][R4.64+0x100], R8 ;  /* 0x0001000804004986 */ /* 0x0003e2000c10192c */
[----:B------:R-:W-:Y:S01]  /*1cf80*/  ISETP.GT.AND P4, PT, R0, 0x48, P3 ;  /* 0x000000480000780c */ /* 0x000fe20001f84270 */
[-C--:B----4-:R-:W-:Y:S01]  /*1cf90*/  FMUL R9, R9, R2.reuse ;  /* 0x0000000209097220 */ /* 0x090fe20000400000 */
[-C--:B0-----:R-:W-:Y:S01]  /*1cfa0*/  FMUL R3, R235, R2.reuse ;  /* 0x00000002eb037220 */ /* 0x081fe20000400000 */
[-C--:B-----5:R-:W-:Y:S01]  /*1cfb0*/  FMUL R10, R10, R2.reuse ;  /* 0x000000020a0a7220 */ /* 0x0a0fe20000400000 */
[----:B-1----:R-:W-:Y:S02]  /*1cfc0*/  FMUL R8, R234, R2 ;  /* 0x00000002ea087220 */ /* 0x002fe40000400000 */
[----:B------:R-:W-:Y:S02]  /*1cfd0*/  F2FP.TF32.F32.PACK_B R9, R9 ;  /* 0x00000009ff09723e */ /* 0x000fe400024050ff */
[----:B------:R-:W-:Y:S02]  /*1cfe0*/  F2FP.TF32.F32.PACK_B R10, R10 ;  /* 0x0000000aff0a723e */ /* 0x000fe400024050ff */
[----:B------:R-:W-:-:S02]  /*1cff0*/  F2FP.TF32.F32.PACK_B R3, R3 ;  /* 0x00000003ff03723e */ /* 0x000fc400024050ff */
[----:B------:R-:W-:Y:S01]  /*1d000*/  F2FP.TF32.F32.PACK_B R8, R8 ;  /* 0x00000008ff08723e */ /* 0x000fe200024050ff */
[----:B------:R0:W-:Y:S01]  /*1d010*/  @P5 STG.E desc[UR44][R4.64+0x104], R9 ;  /* 0x0001040904005986 */ /* 0x0001e2000c10192c */
[----:B------:R-:W-:-:S03]  /*1d020*/  ISETP.GT.AND P5, PT, R0, 0x49, P3 ;  /* 0x000000490000780c */ /* 0x000fc60001fa4270 */
[----:B------:R1:W-:Y:S01]  /*1d030*/  @P0 STG.E desc[UR44][R6.64+0x100], R10 ;  /* 0x0001000a06000986 */ /* 0x0003e2000c10192c */
[----:B------:R-:W-:-:S03]  /*1d040*/  ISETP.GT.AND P0, PT, R0, 0x48, P2 ;  /* 0x000000480000780c */ /* 0x000fc60001704270 */
[----:B------:R2:W-:Y:S01]  /*1d050*/  @P1 STG.E desc[UR44][R6.64+0x104], R3 ;  /* 0x0001040306001986 */ /* 0x0005e2000c10192c */
[----:B------:R-:W-:-:S03]  /*1d060*/  ISETP.GT.AND P1, PT, R0, 0x49, P2 ;  /* 0x000000490000780c */ /* 0x000fc60001724270 */
[----:B------:R-:W-:Y:S01]  /*1d070*/  @P4 STG.E desc[UR44][R4.64+0x120], R8 ;  /* 0x0001200804004986 */ /* 0x000fe2000c10192c */
[-C--:B0-----:R-:W-:Y:S01]  /*1d080*/  FMUL R9, R233, R2.reuse ;  /* 0x00000002e9097220 */ /* 0x081fe20000400000 */
[----:B------:R-:W-:Y:S01]  /*1d090*/  ISETP.GT.AND P4, PT, R0, 0x50, P3 ;  /* 0x000000500000780c */ /* 0x000fe20001f84270 */
[----:B-1----:R-:W-:-:S03]  /*1d0a0*/  FMUL R10, R232, R2 ;  /* 0x00000002e80a7220 */ /* 0x002fc60000400000 */
[----:B------:R-:W-:Y:S02]  /*1d0b0*/  F2FP.TF32.F32.PACK_B R9, R9 ;  /* 0x00000009ff09723e */ /* 0x000fe400024050ff */
[----:B------:R-:W-:-:S03]  /*1d0c0*/  F2FP.TF32.F32.PACK_B R10, R10 ;  /* 0x0000000aff0a723e */ /* 0x000fc600024050ff */
[----:B------:R0:W-:Y:S01]  /*1d0d0*/  @P5 STG.E desc[UR44][R4.64+0x124], R9 ;  /* 0x0001240904005986 */ /* 0x0001e2000c10192c */
[----:B------:R-:W-:-:S03]  /*1d0e0*/  ISETP.GT.AND P5, PT, R0, 0x51, P3 ;  /* 0x000000510000780c */ /* 0x000fc60001fa4270 */
[----:B------:R-:W-:Y:S01]  /*1d0f0*/  @P0 STG.E desc[UR44][R6.64+0x120], R10 ;  /* 0x0001200a06000986 */ /* 0x000fe2000c10192c */
[----:B------:R-:W-:-:S03]  /*1d100*/  ISETP.GT.AND P0, PT, R0, 0x50, P2 ;  /* 0x000000500000780c */ /* 0x000fc60001704270 */
[----:B------:R1:W-:Y:S01]  /*1d110*/  @P1 STG.E desc[UR44][R6.64+0x124], R11 ;  /* 0x0001240b06001986 */ /* 0x0003e2000c10192c */
[C---:B------:R-:W-:Y:S01]  /*1d120*/  ISETP.GT.AND P1, PT, R0.reuse, 0x51, P2 ;  /* 0x000000510000780c */ /* 0x040fe20001724270 */
[-C--:B--2---:R-:W-:Y:S02]  /*1d130*/  FMUL R3, R231, R2.reuse ;  /* 0x00000002e7037220 */ /* 0x084fe40000400000 */
[----:B------:R2:W-:Y:S01]  /*1d140*/  @P4 STG.E desc[UR44][R4.64+0x140], R13 ;  /* 0x0001400d04004986 */ /* 0x0005e2000c10192c */
[----:B------:R-:W-:Y:S01]  /*1d150*/  ISETP.GT.AND P4, PT, R0, 0x58, P3 ;  /* 0x000000580000780c */ /* 0x000fe20001f84270 */
[-C--:B0-----:R-:W-:Y:S01]  /*1d160*/  FMUL R9, R230, R2.reuse ;  /* 0x00000002e6097220 */ /* 0x081fe20000400000 */
[----:B------:R-:W-:Y:S01]  /*1d170*/  F2FP.TF32.F32.PACK_B R3, R3 ;  /* 0x00000003ff03723e */ /* 0x000fe200024050ff */
[----:B-1----:R-:W-:-:S03]  /*1d180*/  FMUL R11, R229, R2 ;  /* 0x00000002e50b7220 */ /* 0x002fc60000400000 */
[----:B------:R-:W-:Y:S01]  /*1d190*/  F2FP.TF32.F32.PACK_B R9, R9 ;  /* 0x00000009ff09723e */ /* 0x000fe200024050ff */
[----:B------:R-:W-:Y:S01]  /*1d1a0*/  @P5 STG.E desc[UR44][R4.64+0x144], R15 ;  /* 0x0001440f04005986 */ /* 0x000fe2000c10192c */
[----:B------:R-:W-:-:S03]  /*1d1b0*/  F2FP.TF32.F32.PACK_B R11, R11 ;  /* 0x0000000bff0b723e */ /* 0x000fc600024050ff */
[----:B------:R0:W-:Y:S01]  /*1d1c0*/  @P0 STG.E desc[UR44][R6.64+0x140], R3 ;  /* 0x0001400306000986 */ /* 0x0001e2000c10192c */
[C---:B------:R-:W-:Y:S02]  /*1d1d0*/  ISETP.GT.AND P5, PT, R0.reuse, 0x59, P3 ;  /* 0x000000590000780c */ /* 0x040fe40001fa4270 */
[C---:B------:R-:W-:Y:S01]  /*1d1e0*/  ISETP.GT.AND P0, PT, R0.reuse, 0x58, P2 ;  /* 0x000000580000780c */ /* 0x040fe20001704270 */
[----:B------:R1:W-:Y:S01]  /*1d1f0*/  @P1 STG.E desc[UR44][R6.64+0x144], R9 ;  /* 0x0001440906001986 */ /* 0x0003e2000c10192c */
[----:B------:R-:W-:Y:S01]  /*1d200*/  ISETP.GT.AND P1, PT, R0, 0x59, P2 ;  /* 0x000000590000780c */ /* 0x000fe20001724270 */
[-C--:B--2---:R-:W-:Y:S02]  /*1d210*/  FMUL R13, R228, R2.reuse ;  /* 0x00000002e40d7220 */ /* 0x084fe40000400000 */
[----:B------:R2:W-:Y:S01]  /*1d220*/  @P4 STG.E desc[UR44][R4.64+0x160], R11 ;  /* 0x0001600b04004986 */ /* 0x0005e2000c10192c */
[----:B------:R-:W-:Y:S01]  /*1d230*/  ISETP.GT.AND P4, PT, R0, 0x60, P3 ;  /* 0x000000600000780c */ /* 0x000fe20001f84270 */
[-C--:B0-----:R-:W-:Y:S01]  /*1d240*/  FMUL R3, R227, R2.reuse ;  /* 0x00000002e3037220 */ /* 0x081fe20000400000 */
[----:B------:R-:W-:Y:S01]  /*1d250*/  F2FP.TF32.F32.PACK_B R13, R13 ;  /* 0x0000000dff0d723e */ /* 0x000fe200024050ff */
[----:B-1----:R-:W-:-:S03]  /*1d260*/  FMUL R9, R226, R2 ;  /* 0x00000002e2097220 */ /* 0x002fc60000400000 */
[----:B------:R-:W-:Y:S01]  /*1d270*/  F2FP.TF32.F32.PACK_B R3, R3 ;  /* 0x00000003ff03723e */ /* 0x000fe200024050ff */
[----:B------:R0:W-:Y:S01]  /*1d280*/  @P5 STG.E desc[UR44][R4.64+0x164], R13 ;  /* 0x0001640d04005986 */ /* 0x0001e2000c10192c */
[----:B------:R-:W-:-:S03]  /*1d290*/  F2FP.TF32.F32.PACK_B R9, R9 ;  /* 0x00000009ff09723e */ /* 0x000fc600024050ff */
[----:B------:R-:W-:Y:S01]  /*1d2a0*/  @P0 STG.E desc[UR44][R6.64+0x160], R19 ;  /* 0x0001601306000986 */ /* 0x000fe2000c10192c */
[C---:B------:R-:W-:Y:S02]  /*1d2b0*/  ISETP.GT.AND P5, PT, R0.reuse, 0x61, P3 ;  /* 0x000000610000780c */ /* 0x040fe40001fa4270 */
[C---:B------:R-:W-:Y:S01]  /*1d2c0*/  ISETP.GT.AND P0, PT, R0.reuse, 0x60, P2 ;  /* 0x000000600000780c */ /* 0x040fe20001704270 */
[----:B------:R1:W-:Y:S01]  /*1d2d0*/  @P1 STG.E desc[UR44][R6.64+0x164], R3 ;  /* 0x0001640306001986 */ /* 0x0003e2000c10192c */
[C---:B------:R-:W-:Y:S01]  /*1d2e0*/  ISETP.GT.AND P1, PT, R0.reuse, 0x61, P2 ;  /* 0x000000610000780c */ /* 0x040fe20001724270 */
[-C--:B--2---:R-:W-:Y:S02]  /*1d2f0*/  FMUL R11, R225, R2.reuse ;  /* 0x00000002e10b7220 */ /* 0x084fe40000400000 */
[----:B------:R2:W-:Y:S01]  /*1d300*/  @P4 STG.E desc[UR44][R4.64+0x180], R9 ;  /* 0x0001800904004986 */ /* 0x0005e2000c10192c */
[----:B------:R-:W-:Y:S01]  /*1d310*/  ISETP.GT.AND P4, PT, R0, 0x68, P3 ;  /* 0x000000680000780c */ /* 0x000fe20001f84270 */
[-C--:B------:R-:W-:Y:S01]  /*1d320*/  FMUL R15, R224, R2.reuse ;  /* 0x00000002e00f7220 */ /* 0x080fe20000400000 */
[-C--:B0-----:R-:W-:Y:S01]  /*1d330*/  FMUL R13, R223, R2.reuse ;  /* 0x00000002df0d7220 */ /* 0x081fe20000400000 */
[----:B------:R-:W-:Y:S01]  /*1d340*/  F2FP.TF32.F32.PACK_B R11, R11 ;  /* 0x0000000bff0b723e */ /* 0x000fe200024050ff */
[----:B-1----:R-:W-:-:S02]  /*1d350*/  FMUL R3, R222, R2 ;  /* 0x00000002de037220 */ /* 0x002fc40000400000 */
[----:B------:R-:W-:Y:S02]  /*1d360*/  F2FP.TF32.F32.PACK_B R15, R15 ;  /* 0x0000000fff0f723e */ /* 0x000fe400024050ff */
[----:B------:R-:W-:Y:S02]  /*1d370*/  F2FP.TF32.F32.PACK_B R13, R13 ;  /* 0x0000000dff0d723e */ /* 0x000fe400024050ff */
[----:B------:R-:W-:Y:S01]  /*1d380*/  F2FP.TF32.F32.PACK_B R3, R3 ;  /* 0x00000003ff03723e */ /* 0x000fe200024050ff */
[----:B------:R0:W-:Y:S01]  /*1d390*/  @P5 STG.E desc[UR44][R4.64+0x184], R11 ;  /* 0x0001840b04005986 */ /* 0x0001e2000c10192c */
[----:B------:R-:W-:-:S03]  /*1d3a0*/  ISETP.GT.AND P5, PT, R0, 0x69, P3 ;  /* 0x000000690000780c */ /* 0x000fc60001fa4270 */
[----:B------:R-:W-:Y:S01]  /*1d3b0*/  @P0 STG.E desc[UR44][R6.64+0x180], R15 ;  /* 0x0001800f06000986 */ /* 0x000fe2000c10192c */
[C---:B------:R-:W-:Y:S01]  /*1d3c0*/  ISETP.GT.AND P0, PT, R0.reuse, 0x68, P2 ;  /* 0x000000680000780c */ /* 0x040fe20001704270 */
[-C--:B--2---:R-:W-:Y:S02]  /*1d3d0*/  FMUL R9, R221, R2.reuse ;  /* 0x00000002dd097220 */ /* 0x084fe40000400000 */
[----:B------:R1:W-:Y:S01]  /*1d3e0*/  @P1 STG.E desc[UR44][R6.64+0x184], R13 ;  /* 0x0001840d06001986 */ /* 0x0003e2000c10192c */
[----:B------:R-:W-:Y:S01]  /*1d3f0*/  ISETP.GT.AND P1, PT, R0, 0x69, P2 ;  /* 0x000000690000780c */ /* 0x000fe20001724270 */
[-C--:B------:R-:W-:Y:S02]  /*1d400*/  FMUL R19, R220, R2.reuse ;  /* 0x00000002dc137220 */ /* 0x080fe40000400000 */
[----:B------:R2:W-:Y:S01]  /*1d410*/  @P4 STG.E desc[UR44][R4.64+0x1a0], R3 ;  /* 0x0001a00304004986 */ /* 0x0005e2000c10192c */
[----:B------:R-:W-:Y:S01]  /*1d420*/  ISETP.GT.AND P4, PT, R0, 0x70, P3 ;  /* 0x000000700000780c */ /* 0x000fe20001f84270 */
[----:B0-----:R-:W-:Y:S01]  /*1d430*/  FMUL R11, R219, R2 ;  /* 0x00000002db0b7220 */ /* 0x001fe20000400000 */
[----:B------:R-:W-:-:S02]  /*1d440*/  F2FP.TF32.F32.PACK_B R9, R9 ;  /* 0x00000009ff09723e */ /* 0x000fc400024050ff */
[----:B------:R-:W-:Y:S01]  /*1d450*/  F2FP.TF32.F32.PACK_B R19, R19 ;  /* 0x00000013ff13723e */ /* 0x000fe200024050ff */
[-C--:B-1----:R-:W-:Y:S01]  /*1d460*/  FMUL R13, R218, R2.reuse ;  /* 0x00000002da0d7220 */ /* 0x082fe20000400000 */
[----:B------:R-:W-:Y:S01]  /*1d470*/  F2FP.TF32.F32.PACK_B R11, R11 ;  /* 0x0000000bff0b723e */ /* 0x000fe200024050ff */
[----:B------:R0:W-:Y:S03]  /*1d480*/  @P5 STG.E desc[UR44][R4.64+0x1a4], R9 ;  /* 0x0001a40904005986 */ /* 0x0001e6000c10192c */
[----:B------:R-:W-:Y:S01]  /*1d490*/  F2FP.TF32.F32.PACK_B R13, R13 ;  /* 0x0000000dff0d723e */ /* 0x000fe200024050ff */
[----:B------:R-:W-:Y:S01]  /*1d4a0*/  @P0 STG.E desc[UR44][R6.64+0x1a0], R19 ;  /* 0x0001a01306000986 */ /* 0x000fe2000c10192c */
[C---:B------:R-:W-:Y:S02]  /*1d4b0*/  ISETP.GT.AND P5, PT, R0.reuse, 0x71, P3 ;  /* 0x000000710000780c */ /* 0x040fe40001fa4270 */
[C---:B------:R-:W-:Y:S01]  /*1d4c0*/  ISETP.GT.AND P0, PT, R0.reuse, 0x70, P2 ;  /* 0x000000700000780c */ /* 0x040fe20001704270 */
[----:B------:R1:W-:Y:S01]  /*1d4d0*/  @P1 STG.E desc[UR44][R6.64+0x1a4], R11 ;  /* 0x0001a40b06001986 */ /* 0x0003e2000c10192c */
[----:B------:R-:W-:Y:S01]  /*1d4e0*/  ISETP.GT.AND P1, PT, R0, 0x71, P2 ;  /* 0x000000710000780c */ /* 0x000fe20001724270 */
[----:B--2---:R-:W-:-:S02]  /*1d4f0*/  FMUL R3, R217, R2 ;  /* 0x00000002d9037220 */ /* 0x004fc40000400000 */
[----:B------:R2:W-:Y:S01]  /*1d500*/  @P4 STG.E desc[UR44][R4.64+0x1c0], R13 ;  /* 0x0001c00d04004986 */ /* 0x0005e2000c10192c */
[----:B------:R-:W-:Y:S01]  /*1d510*/  ISETP.GT.AND P4, PT, R0, 0x78, P3 ;  /* 0x000000780000780c */ /* 0x000fe20001f84270 */
[-C--:B------:R-:W-:Y:S01]  /*1d520*/  FMUL R15, R216, R2.reuse ;  /* 0x00000002d80f7220 */ /* 0x080fe20000400000 */
[-C--:B0-----:R-:W-:Y:S01]  /*1d530*/  FMUL R9, R215, R2.reuse ;  /* 0x00000002d7097220 */ /* 0x081fe20000400000 */
[----:B------:R-:W-:Y:S01]  /*1d540*/  F2FP.TF32.F32.PACK_B R3, R3 ;  /* 0x00000003ff03723e */ /* 0x000fe200024050ff */
[----:B-1----:R-:W-:Y:S02]  /*1d550*/  FMUL R11, R214, R2 ;  /* 0x00000002d60b7220 */ /* 0x002fe40000400000 */
        /* <DEDUP_REMOVED lines=219> */
[C---:B------:R-:W-:Y:S01]  /*1e310*/  ISETP.GT.AND P4, PT, R0.reuse, 0xe8, P3 ;  /* 0x000000e80000780c */ /* 0x040fe20001f84270 */
[-C--:B------:R-:W-:Y:S01]  /*1e320*/  FMUL R15, R159, R2.reuse ;  /* 0x000000029f0f7220 */ /* 0x080fe20000400000 */
[----:B------:R-:W-:Y:S01]  /*1e330*/  ISETP.GT.AND P6, PT, R0, 0xe9, P3 ;  /* 0x000000e90000780c */ /* 0x000fe20001fc4270 */
[-C--:B0-----:R-:W-:Y:S01]  /*1e340*/  FMUL R13, R157, R2.reuse ;  /* 0x000000029d0d7220 */ /* 0x081fe20000400000 */
[----:B------:R-:W-:Y:S01]  /*1e350*/  F2FP.TF32.F32.PACK_B R11, R11 ;  /* 0x0000000bff0b723e */ /* 0x000fe200024050ff */
[-C--:B-1----:R-:W-:Y:S01]  /*1e360*/  FMUL R3, R156, R2.reuse ;  /* 0x000000029c037220 */ /* 0x082fe20000400000 */
[----:B------:R-:W-:Y:S01]  /*1e370*/  F2FP.TF32.F32.PACK_B R15, R15 ;  /* 0x0000000fff0f723e */ /* 0x000fe200024050ff */
[----:B--2---:R-:W-:Y:S01]  /*1e380*/  FMUL R9, R155, R2 ;  /* 0x000000029b097220 */ /* 0x004fe20000400000 */
[----:B------:R-:W-:Y:S02]  /*1e390*/  F2FP.TF32.F32.PACK_B R13, R13 ;  /* 0x0000000dff0d723e */ /* 0x000fe400024050ff */
[----:B------:R-:W-:Y:S01]  /*1e3a0*/  F2FP.TF32.F32.PACK_B R3, R3 ;  /* 0x00000003ff03723e */ /* 0x000fe200024050ff */
[----:B------:R0:W-:Y:S01]  /*1e3b0*/  @P5 STG.E desc[UR44][R4.64+0x384], R11 ;  /* 0x0003840b04005986 */ /* 0x0001e2000c10192c */
[----:B------:R-:W-:-:S03]  /*1e3c0*/  F2FP.TF32.F32.PACK_B R9, R9 ;  /* 0x00000009ff09723e */ /* 0x000fc600024050ff */
[----:B------:R-:W-:Y:S01]  /*1e3d0*/  @P0 STG.E desc[UR44][R6.64+0x380], R15 ;  /* 0x0003800f06000986 */ /* 0x000fe2000c10192c */
[----:B------:R-:W-:-:S03]  /*1e3e0*/  ISETP.GT.AND P0, PT, R0, 0xe8, P2 ;  /* 0x000000e80000780c */ /* 0x000fc60001704270 */
[----:B------:R1:W-:Y:S01]  /*1e3f0*/  @P1 STG.E desc[UR44][R6.64+0x384], R13 ;  /* 0x0003840d06001986 */ /* 0x0003e2000c10192c */
[----:B------:R-:W-:-:S03]  /*1e400*/  ISETP.GT.AND P5, PT, R0, 0xe9, P2 ;  /* 0x000000e90000780c */ /* 0x000fc600017a4270 */
[----:B------:R2:W-:Y:S01]  /*1e410*/  @P4 STG.E desc[UR44][R4.64+0x3a0], R3 ;  /* 0x0003a00304004986 */ /* 0x0005e2000c10192c */
[-C--:B------:R-:W-:Y:S01]  /*1e420*/  FMUL R19, R154, R2.reuse ;  /* 0x000000029a137220 */ /* 0x080fe20000400000 */
[C---:B------:R-:W-:Y:S02]  /*1e430*/  ISETP.GT.AND P4, PT, R0.reuse, 0xf1, P3 ;  /* 0x000000f10000780c */ /* 0x040fe40001f84270 */
[----:B------:R3:W-:Y:S01]  /*1e440*/  @P6 STG.E desc[UR44][R4.64+0x3a4], R9 ;  /* 0x0003a40904006986 */ /* 0x0007e2000c10192c */
[----:B------:R-:W-:Y:S01]  /*1e450*/  ISETP.GT.AND P6, PT, R0, 0xf0, P3 ;  /* 0x000000f00000780c */ /* 0x000fe20001fc4270 */
[-C--:B0-----:R-:W-:Y:S01]  /*1e460*/  FMUL R11, R153, R2.reuse ;  /* 0x00000002990b7220 */ /* 0x081fe20000400000 */
[-C--:B-1----:R-:W-:Y:S01]  /*1e470*/  FMUL R13, R152, R2.reuse ;  /* 0x00000002980d7220 */ /* 0x082fe20000400000 */
[----:B------:R-:W-:Y:S01]  /*1e480*/  F2FP.TF32.F32.PACK_B R19, R19 ;  /* 0x00000013ff13723e */ /* 0x000fe200024050ff */
[----:B--2---:R-:W-:Y:S02]  /*1e490*/  FMUL R3, R23, R2 ;  /* 0x0000000217037220 */ /* 0x004fe40000400000 */
[----:B------:R-:W-:-:S02]  /*1e4a0*/  F2FP.TF32.F32.PACK_B R11, R11 ;  /* 0x0000000bff0b723e */ /* 0x000fc400024050ff */
[----:B------:R-:W-:Y:S02]  /*1e4b0*/  F2FP.TF32.F32.PACK_B R13, R13 ;  /* 0x0000000dff0d723e */ /* 0x000fe400024050ff */
[----:B------:R-:W-:Y:S01]  /*1e4c0*/  F2FP.TF32.F32.PACK_B R3, R3 ;  /* 0x00000003ff03723e */ /* 0x000fe200024050ff */
[----:B------:R0:W-:Y:S04]  /*1e4d0*/  @P0 STG.E desc[UR44][R6.64+0x3a0], R19 ;  /* 0x0003a01306000986 */ /* 0x0001e8000c10192c */
[----:B------:R1:W-:Y:S04]  /*1e4e0*/  @P5 STG.E desc[UR44][R6.64+0x3a4], R11 ;  /* 0x0003a40b06005986 */ /* 0x0003e8000c10192c */
[----:B------:R-:W-:Y:S01]  /*1e4f0*/  @P6 STG.E desc[UR44][R4.64+0x3c0], R13 ;  /* 0x0003c00d04006986 */ /* 0x000fe2000c10192c */
[----:B------:R-:W-:-:S03]  /*1e500*/  ISETP.GT.AND P6, PT, R0, 0xf0, P2 ;  /* 0x000000f00000780c */ /* 0x000fc600017c4270 */
[----:B------:R2:W-:Y:S01]  /*1e510*/  @P4 STG.E desc[UR44][R4.64+0x3c4], R3 ;  /* 0x0003c40304004986 */ /* 0x0005e2000c10192c */
[C---:B------:R-:W-:Y:S02]  /*1e520*/  ISETP.GT.AND P4, PT, R0.reuse, 0xf8, P3 ;  /* 0x000000f80000780c */ /* 0x040fe40001f84270 */
[C---:B------:R-:W-:Y:S02]  /*1e530*/  ISETP.GT.AND P3, PT, R0.reuse, 0xf9, P3 ;  /* 0x000000f90000780c */ /* 0x040fe40001f64270 */
[----:B------:R-:W-:Y:S01]  /*1e540*/  ISETP.GT.AND P5, PT, R0, 0xf1, P2 ;  /* 0x000000f10000780c */ /* 0x000fe200017a4270 */
[-C--:B---3--:R-:W-:Y:S01]  /*1e550*/  FMUL R9, R22, R2.reuse ;  /* 0x0000000216097220 */ /* 0x088fe20000400000 */
[-C--:B------:R-:W-:Y:S01]  /*1e560*/  FMUL R15, R21, R2.reuse ;  /* 0x00000002150f7220 */ /* 0x080fe20000400000 */
[-C--:B0-----:R-:W-:Y:S01]  /*1e570*/  FMUL R19, R20, R2.reuse ;  /* 0x0000000214137220 */ /* 0x081fe20000400000 */
[----:B------:R-:W-:Y:S01]  /*1e580*/  FMUL R21, R18, R2 ;  /* 0x0000000212157220 */ /* 0x000fe20000400000 */
[----:B------:R-:W-:Y:S01]  /*1e590*/  USHF.L.U32 UR12, UR8, 0x9, URZ ;  /* 0x00000009080c7899 */ /* 0x000fe2000800063f */
[----:B------:R-:W-:-:S02]  /*1e5a0*/  F2FP.TF32.F32.PACK_B R9, R9 ;  /* 0x00000009ff09723e */ /* 0x000fc400024050ff */
[----:B------:R-:W-:Y:S02]  /*1e5b0*/  F2FP.TF32.F32.PACK_B R15, R15 ;  /* 0x0000000fff0f723e */ /* 0x000fe400024050ff */
[----:B------:R-:W-:Y:S01]  /*1e5c0*/  F2FP.TF32.F32.PACK_B R19, R19 ;  /* 0x00000013ff13723e */ /* 0x000fe200024050ff */
[----:B------:R-:W-:Y:S01]  /*1e5d0*/  USHF.L.U64.HI UR11, UR8, 0x9, UR9 ;  /* 0x00000009080b7899 */ /* 0x000fe20008010209 */
[----:B------:R-:W-:Y:S01]  /*1e5e0*/  F2FP.TF32.F32.PACK_B R21, R21 ;  /* 0x00000015ff15723e */ /* 0x000fe200024050ff */
[----:B------:R-:W-:Y:S01]  /*1e5f0*/  @P3 IMAD.MOV.U32 R10, RZ, RZ, R4 ;  /* 0x000000ffff0a3224 */ /* 0x000fe200078e0004 */
[----:B------:R0:W-:Y:S01]  /*1e600*/  @P6 STG.E desc[UR44][R6.64+0x3c0], R9 ;  /* 0x0003c00906006986 */ /* 0x0001e2000c10192c */
[----:B-1----:R-:W-:Y:S02]  /*1e610*/  @P3 IMAD.MOV.U32 R11, RZ, RZ, R5 ;  /* 0x000000ffff0b3224 */ /* 0x002fe400078e0005 */
[----:B--2---:R-:W-:Y:S01]  /*1e620*/  IMAD.U32 R3, RZ, RZ, UR12 ;  /* 0x0000000cff037e24 */ /* 0x004fe2000f8e00ff */
[----:B------:R-:W-:Y:S01]  /*1e630*/  @P5 STG.E desc[UR44][R6.64+0x3c4], R15 ;  /* 0x0003c40f06005986 */ /* 0x000fe2000c10192c */
[----:B------:R-:W-:-:S03]  /*1e640*/  ISETP.GT.AND P1, PT, R158, 0x80, PT ;  /* 0x000000809e00780c */ /* 0x000fc60003f24270 */
[----:B------:R1:W-:Y:S01]  /*1e650*/  @P4 STG.E desc[UR44][R4.64+0x3e0], R19 ;  /* 0x0003e01304004986 */ /* 0x0003e2000c10192c */
[C---:B------:R-:W-:Y:S02]  /*1e660*/  ISETP.GT.AND P4, PT, R0.reuse, 0xf8, P2 ;  /* 0x000000f80000780c */ /* 0x040fe40001784270 */
[----:B------:R-:W-:Y:S01]  /*1e670*/  ISETP.GT.AND P2, PT, R0, 0xf9, P2 ;  /* 0x000000f90000780c */ /* 0x000fe20001744270 */
[----:B------:R2:W-:Y:S01]  /*1e680*/  @P3 STG.E desc[UR44][R10.64+0x3e4], R21 ;  /* 0x0003e4150a003986 */ /* 0x0005e2000c10192c */
[----:B0-----:R-:W-:Y:S01]  /*1e690*/  MOV R9, UR11 ;  /* 0x0000000b00097c02 */ /* 0x001fe20008000f00 */
[-C--:B------:R-:W-:Y:S01]  /*1e6a0*/  FMUL R23, R14, R2.reuse ;  /* 0x000000020e177220 */ /* 0x080fe20000400000 */
[----:B------:R-:W-:Y:S01]  /*1e6b0*/  IADD3 R8, P3, P6, R4, UR5, R3 ;  /* 0x0000000504087c10 */ /* 0x000fe2000fe7e003 */
[-C--:B------:R-:W-:Y:S01]  /*1e6c0*/  FMUL R13, R12, R2.reuse ;  /* 0x000000020c0d7220 */ /* 0x080fe20000400000 */
[----:B------:R-:W-:Y:S02]  /*1e6d0*/  ISETP.GT.AND P5, PT, R0, RZ, P1 ;  /* 0x000000ff0000720c */ /* 0x000fe40000fa4270 */
[----:B------:R-:W-:Y:S01]  /*1e6e0*/  IADD3.X R9, R5, UR4, R9, P3, P6 ;  /* 0x0000000405097c10 */ /* 0x000fe20009fec409 */
[----:B------:R-:W-:Y:S01]  /*1e6f0*/  FMUL R3, R24, R2 ;  /* 0x0000000218037220 */ /* 0x000fe20000400000 */
[----:B------:R-:W-:-:S02]  /*1e700*/  ISETP.GT.AND P3, PT, R0, 0x1, P1 ;  /* 0x000000010000780c */ /* 0x000fc40000f64270 */
[----:B------:R-:W-:Y:S01]  /*1e710*/  F2FP.TF32.F32.PACK_B R23, R23 ;  /* 0x00000017ff17723e */ /* 0x000fe200024050ff */
[----:B------:R-:W-:Y:S01]  /*1e720*/  FMUL R25, R25, R2 ;  /* 0x0000000219197220 */ /* 0x000fe20000400000 */
[----:B-1----:R-:W-:Y:S02]  /*1e730*/  IADD3 R4, P6, R4, UR12, RZ ;  /* 0x0000000c04047c10 */ /* 0x002fe4000ffde0ff */
[----:B------:R-:W-:Y:S02]  /*1e740*/  F2FP.TF32.F32.PACK_B R13, R13 ;  /* 0x0000000dff0d723e */ /* 0x000fe400024050ff */
[----:B------:R-:W-:Y:S01]  /*1e750*/  ISETP.GT.AND P0, PT, R158, 0x88, PT ;  /* 0x000000889e00780c */ /* 0x000fe20003f04270 */
[----:B------:R-:W-:Y:S01]  /*1e760*/  @P4 STG.E desc[UR44][R6.64+0x3e0], R23 ;  /* 0x0003e01706004986 */ /* 0x000fe2000c10192c */
[----:B------:R-:W-:Y:S02]  /*1e770*/  IADD3.X R5, R5, UR11, RZ, P6, !PT ;  /* 0x0000000b05057c10 */ /* 0x000fe4000b7fe4ff */
[----:B------:R-:W-:Y:S01]  /*1e780*/  F2FP.TF32.F32.PACK_B R3, R3 ;  /* 0x00000003ff03723e */ /* 0x000fe200024050ff */
[----:B------:R-:W-:Y:S01]  /*1e790*/  @P2 STG.E desc[UR44][R6.64+0x3e4], R13 ;  /* 0x0003e40d06002986 */ /* 0x000fe2000c10192c */
[----:B------:R-:W-:-:S02]  /*1e7a0*/  F2FP.TF32.F32.PACK_B R25, R25 ;  /* 0x00000019ff19723e */ /* 0x000fc400024050ff */
[----:B------:R-:W-:Y:S01]  /*1e7b0*/  ISETP.GT.AND P2, PT, R0, RZ, P0 ;  /* 0x000000ff0000720c */ /* 0x000fe20000744270 */
[----:B------:R0:W-:Y:S01]  /*1e7c0*/  @P5 STG.E desc[UR44][R4.64], R3 ;  /* 0x0000000304005986 */ /* 0x0001e2000c10192c */
[-C--:B------:R-:W-:Y:S01]  /*1e7d0*/  FMUL R15, R26, R2.reuse ;  /* 0x000000021a0f7220 */ /* 0x080fe20000400000 */
[----:B------:R-:W-:Y:S02]  /*1e7e0*/  ISETP.GT.AND P4, PT, R0, 0x1, P0 ;  /* 0x000000010000780c */ /* 0x000fe40000784270 */
[----:B--2---:R-:W-:Y:S01]  /*1e7f0*/  IADD3 R10, P5, R4, UR5, RZ ;  /* 0x00000005040a7c10 */ /* 0x004fe2000ffbe0ff */
[----:B------:R-:W-:Y:S01]  /*1e800*/  @P3 STG.E desc[UR44][R4.64+0x4], R25 ;  /* 0x0000041904003986 */ /* 0x000fe2000c10192c */
[----:B------:R-:W-:Y:S01]  /*1e810*/  ISETP.GT.AND P3, PT, R0, 0x8, P1 ;  /* 0x000000080000780c */ /* 0x000fe20000f64270 */
[-C--:B------:R-:W-:Y:S01]  /*1e820*/  FMUL R27, R27, R2.reuse ;  /* 0x000000021b1b7220 */ /* 0x080fe20000400000 */
[----:B------:R-:W-:Y:S02]  /*1e830*/  F2FP.TF32.F32.PACK_B R15, R15 ;  /* 0x0000000fff0f723e */ /* 0x000fe400024050ff */
[----:B------:R-:W-:Y:S01]  /*1e840*/  IADD3.X R11, R5, UR4, RZ, P5, !PT ;  /* 0x00000004050b7c10 */ /* 0x000fe2000affe4ff */
[----:B0-----:R-:W-:Y:S01]  /*1e850*/  FMUL R3, R28, R2 ;  /* 0x000000021c037220 */ /* 0x001fe20000400000 */
[----:B------:R-:W-:-:S02]  /*1e860*/  F2FP.TF32.F32.PACK_B R27, R27 ;  /* 0x0000001bff1b723e */ /* 0x000fc400024050ff */
[C---:B------:R-:W-:Y:S01]  /*1e870*/  ISETP.GT.AND P5, PT, R0.reuse, 0x9, P1 ;  /* 0x000000090000780c */ /* 0x040fe20000fa4270 */
[----:B------:R-:W-:Y:S01]  /*1e880*/  @P2 STG.E desc[UR44][R10.64], R15 ;  /* 0x0000000f0a002986 */ /* 0x000fe2000c10192c */
[----:B------:R-:W-:Y:S02]  /*1e890*/  F2FP.TF32.F32.PACK_B R3, R3 ;  /* 0x00000003ff03723e */ /* 0x000fe400024050ff */
[----:B------:R-:W-:Y:S01]  /*1e8a0*/  ISETP.GT.AND P2, PT, R0, 0x8, P0 ;  /* 0x000000080000780c */ /* 0x000fe20000744270 */
[-C--:B------:R-:W-:Y:S01]  /*1e8b0*/  FMUL R29, R29, R2.reuse ;  /* 0x000000021d1d7220 */ /* 0x080fe20000400000 */
[----:B------:R0:W-:Y:S01]  /*1e8c0*/  @P4 STG.E desc[UR44][R10.64+0x4], R27 ;  /* 0x0000041b0a004986 */ /* 0x0001e2000c10192c */
[----:B------:R-:W-:Y:S01]  /*1e8d0*/  FMUL R13, R30, R2 ;  /* 0x000000021e0d7220 */ /* 0x000fe20000400000 */
[----:B------:R-:W-:Y:S02]  /*1e8e0*/  IADD3 R6, P4, R4, UR5, RZ ;  /* 0x0000000504067c10 */ /* 0x000fe4000ff9e0ff */
[----:B------:R1:W-:Y:S01]  /*1e8f0*/  @P3 STG.E desc[UR44][R4.64+0x20], R3 ;  /* 0x0000200304003986 */ /* 0x0003e2000c10192c */
[----:B------:R-:W-:-:S02]  /*1e900*/  ISETP.GT.AND P3, PT, R0, 0x9, P0 ;  /* 0x000000090000780c */ /* 0x000fc40000764270 */
[----:B------:R-:W-:Y:S01]  /*1e910*/  F2FP.TF32.F32.PACK_B R29, R29 ;  /* 0x0000001dff1d723e */ /* 0x000fe200024050ff */
[----:B------:R-:W-:Y:S01]  /*1e920*/  FMUL R31, R31, R2 ;  /* 0x000000021f1f7220 */ /* 0x000fe20000400000 */
[----:B------:R-:W-:Y:S02]  /*1e930*/  F2FP.TF32.F32.PACK_B R13, R13 ;  /* 0x0000000dff0d723e */ /* 0x000fe400024050ff */
[----:B------:R-:W-:Y:S01]  /*1e940*/  IADD3.X R7, R5, UR4, RZ, P4, !PT ;  /* 0x0000000405077c10 */ /* 0x000fe2000a7fe4ff */
[----:B------:R-:W-:Y:S01]  /*1e950*/  @P5 STG.E desc[UR44][R4.64+0x24], R29 ;  /* 0x0000241d04005986 */ /* 0x000fe2000c10192c */
[----:B------:R-:W-:-:S03]  /*1e960*/  F2FP.TF32.F32.PACK_B R31, R31 ;  /* 0x0000001fff1f723e */ /* 0x000fc600024050ff */
[----:B------:R2:W-:Y:S01]  /*1e970*/  @P2 STG.E desc[UR44][R6.64+0x20], R13 ;  /* 0x0000200d06002986 */ /* 0x0005e2000c10192c */
[C---:B------:R-:W-:Y:S02]  /*1e980*/  ISETP.GT.AND P2, PT, R0.reuse, 0x10, P0 ;  /* 0x000000100000780c */ /* 0x040fe40000744270 */
[C---:B------:R-:W-:Y:S01]  /*1e990*/  ISETP.GT.AND P4, PT, R0.reuse, 0x10, P1 ;  /* 0x000000100000780c */ /* 0x040fe20000f84270 */
[----:B------:R-:W-:Y:S01]  /*1e9a0*/  @P3 STG.E desc[UR44][R8.64+0x24], R31 ;  /* 0x0000241f08003986 */ /* 0x000fe2000c10192c */
[----:B------:R-:W-:Y:S01]  /*1e9b0*/  ISETP.GT.AND P5, PT, R0, 0x11, P1 ;  /* 0x000000110000780c */ /* 0x000fe20000fa4270 */
[-C--:B0-----:R-:W-:Y:S01]  /*1e9c0*/  FMUL R11, R32, R2.reuse ;  /* 0x00000002200b7220 */ /* 0x081fe20000400000 */
[----:B------:R-:W-:Y:S01]  /*1e9d0*/  ISETP.GT.AND P3, PT, R0, 0x11, P0 ;  /* 0x000000110000780c */ /* 0x000fe20000764270 */
[-C--:B------:R-:W-:Y:S01]  /*1e9e0*/  FMUL R33, R33, R2.reuse ;  /* 0x0000000221217220 */ /* 0x080fe20000400000 */
[----:B-1----:R-:W-:Y:S02]  /*1e9f0*/  FMUL R3, R34, R2 ;  /* 0x0000000222037220 */ /* 0x002fe40000400000 */
[----:B------:R-:W-:-:S02]  /*1ea00*/  F2FP.TF32.F32.PACK_B R11, R11 ;  /* 0x0000000bff0b723e */ /* 0x000fc400024050ff */
[----:B------:R-:W-:Y:S01]  /*1ea10*/  F2FP.TF32.F32.PACK_B R33, R33 ;  /* 0x00000021ff21723e */ /* 0x000fe200024050ff */
[----:B--2---:R-:W-:Y:S01]  /*1ea20*/  @P2 IMAD.MOV.U32 R6, RZ, RZ, R8 ;  /* 0x000000ffff062224 */ /* 0x004fe200078e0008 */
[----:B------:R-:W-:Y:S01]  /*1ea30*/  F2FP.TF32.F32.PACK_B R3, R3 ;  /* 0x00000003ff03723e */ /* 0x000fe200024050ff */
[----:B------:R-:W-:Y:S02]  /*1ea40*/  @P2 IMAD.MOV.U32 R7, RZ, RZ, R9 ;  /* 0x000000ffff072224 */ /* 0x000fe400078e0009 */
[----:B------:R-:W-:Y:S01]  /*1ea50*/  FMUL R35, R35, R2 ;  /* 0x0000000223237220 */ /* 0x000fe20000400000 */
[----:B------:R-:W-:Y:S04]  /*1ea60*/  @P4 STG.E desc[UR44][R4.64+0x40], R11 ;  /* 0x0000400b04004986 */ /* 0x000fe8000c10192c */
[----:B------:R-:W-:Y:S01]  /*1ea70*/  @P5 STG.E desc[UR44][R4.64+0x44], R33 ;  /* 0x0000442104005986 */ /* 0x000fe2000c10192c */
[----:B------:R-:W-:-:S03]  /*1ea80*/  F2FP.TF32.F32.PACK_B R35, R35 ;  /* 0x00000023ff23723e */ /* 0x000fc600024050ff */
[----:B------:R0:W-:Y:S01]  /*1ea90*/  @P2 STG.E desc[UR44][R6.64+0x40], R3 ;  /* 0x0000400306002986 */ /* 0x0001e2000c10192c */
[C---:B------:R-:W-:Y:S02]  /*1eaa0*/  ISETP.GT.AND P2, PT, R0.reuse, 0x18, P0 ;  /* 0x000000180000780c */ /* 0x040fe40000744270 */
[C---:B------:R-:W-:Y:S02]  /*1eab0*/  ISETP.GT.AND P4, PT, R0.reuse, 0x18, P1 ;  /* 0x000000180000780c */ /* 0x040fe40000f84270 */
[----:B------:R-:W-:Y:S01]  /*1eac0*/  ISETP.GT.AND P5, PT, R0, 0x19, P1 ;  /* 0x000000190000780c */ /* 0x000fe20000fa4270 */
[----:B0-----:R-:W-:Y:S01]  /*1ead0*/  @P3 IMAD.MOV.U32 R6, RZ, RZ, R8 ;  /* 0x000000ffff063224 */ /* 0x001fe200078e0008 */
[----:B------:R-:W-:Y:S01]  /*1eae0*/  @P3 MOV R7, R9 ;  /* 0x0000000900073202 */ /* 0x000fe20000000f00 */
[-C--:B------:R-:W-:Y:S01]  /*1eaf0*/  FMUL R13, R36, R2.reuse ;  /* 0x00000002240d7220 */ /* 0x080fe20000400000 */
[----:B------:R-:W-:-:S03]  /*1eb00*/  FMUL R37, R37, R2 ;  /* 0x0000000225257220 */ /* 0x000fc60000400000 */
[----:B------:R0:W-:Y:S01]  /*1eb10*/  @P3 STG.E desc[UR44][R6.64+0x44], R35 ;  /* 0x0000442306003986 */ /* 0x0001e2000c10192c */
[----:B------:R-:W-:Y:S01]  /*1eb20*/  ISETP.GT.AND P3, PT, R0, 0x19, P0 ;  /* 0x000000190000780c */ /* 0x000fe20000764270 */
[-C--:B------:R-:W-:Y:S01]  /*1eb30*/  FMUL R11, R38, R2.reuse ;  /* 0x00000002260b7220 */ /* 0x080fe20000400000 */
[----:B------:R-:W-:Y:S02]  /*1eb40*/  F2FP.TF32.F32.PACK_B R13, R13 ;  /* 0x0000000dff0d723e */ /* 0x000fe400024050ff */
[----:B------:R-:W-:Y:S01]  /*1eb50*/  F2FP.TF32.F32.PACK_B R37, R37 ;  /* 0x00000025ff25723e */ /* 0x000fe200024050ff */
[----:B------:R-:W-:Y:S01]  /*1eb60*/  FMUL R39, R39, R2 ;  /* 0x0000000227277220 */ /* 0x000fe20000400000 */
[----:B------:R-:W-:Y:S01]  /*1eb70*/  F2FP.TF32.F32.PACK_B R11, R11 ;  /* 0x0000000bff0b723e */ /* 0x000fe200024050ff */
[----:B------:R-:W-:Y:S01]  /*1eb80*/  @P4 STG.E desc[UR44][R4.64+0x60], R13 ;  /* 0x0000600d04004986 */ /* 0x000fe2000c10192c */
[----:B0-----:R-:W-:Y:S02]  /*1eb90*/  @P2 IMAD.MOV.U32 R6, RZ, RZ, R8 ;  /* 0x000000ffff062224 */ /* 0x001fe400078e0008 */
[----:B------:R-:W-:Y:S01]  /*1eba0*/  @P2 IMAD.MOV.U32 R7, RZ, RZ, R9 ;  /* 0x000000ffff072224 */ /* 0x000fe200078e0009 */
        /* <DEDUP_REMOVED lines=406> */
[-C--:B------:R-:W-:Y:S01]  /*20510*/  FMUL R13, R120, R2.reuse ;  /* 0x00000002780d7220 */ /* 0x080fe20000400000 */
[----:B0-----:R-:W-:Y:S01]  /*20520*/  @P3 IMAD.MOV.U32 R6, RZ, RZ, R8 ;  /* 0x000000ffff063224 */ /* 0x001fe200078e0008 */
[----:B------:R-:W-:Y:S01]  /*20530*/  @P3 MOV R7, R9 ;  /* 0x0000000900073202 */ /* 0x000fe20000000f00 */
[-C--:B------:R-:W-:Y:S01]  /*20540*/  FMUL R121, R121, R2.reuse ;  /* 0x0000000279797220 */ /* 0x080fe20000400000 */
[----:B------:R-:W-:-:S03]  /*20550*/  FMUL R11, R122, R2 ;  /* 0x000000027a0b7220 */ /* 0x000fc60000400000 */
[----:B------:R0:W-:Y:S01]  /*20560*/  @P3 STG.E desc[UR44][R6.64+0x2e4], R119 ;  /* 0x0002e47706003986 */ /* 0x0001e2000c10192c */
[C---:B------:R-:W-:Y:S02]  /*20570*/  ISETP.GT.AND P3, PT, R0.reuse, 0xc1, P0 ;  /* 0x000000c10000780c */ /* 0x040fe40000764270 */
[----:B------:R-:W-:Y:S02]  /*20580*/  F2FP.TF32.F32.PACK_B R13, R13 ;  /* 0x0000000dff0d723e */ /* 0x000fe400024050ff */
[----:B------:R-:W-:Y:S01]  /*20590*/  F2FP.TF32.F32.PACK_B R121, R121 ;  /* 0x00000079ff79723e */ /* 0x000fe200024050ff */
[-C--:B------:R-:W-:Y:S01]  /*205a0*/  FMUL R123, R123, R2.reuse ;  /* 0x000000027b7b7220 */ /* 0x080fe20000400000 */
[----:B------:R-:W-:Y:S01]  /*205b0*/  F2FP.TF32.F32.PACK_B R11, R11 ;  /* 0x0000000bff0b723e */ /* 0x000fe200024050ff */
[----:B------:R-:W-:Y:S01]  /*205c0*/  @P4 STG.E desc[UR44][R4.64+0x300], R13 ;  /* 0x0003000d04004986 */ /* 0x000fe2000c10192c */
[----:B0-----:R-:W-:Y:S02]  /*205d0*/  @P2 IMAD.MOV.U32 R6, RZ, RZ, R8 ;  /* 0x000000ffff062224 */ /* 0x001fe400078e0008 */
[----:B------:R-:W-:Y:S01]  /*205e0*/  @P2 IMAD.MOV.U32 R7, RZ, RZ, R9 ;  /* 0x000000ffff072224 */ /* 0x000fe200078e0009 */
[----:B------:R-:W-:Y:S01]  /*205f0*/  @P5 STG.E desc[UR44][R4.64+0x304], R121 ;  /* 0x0003047904005986 */ /* 0x000fe2000c10192c */
[----:B------:R-:W-:Y:S01]  /*20600*/  ISETP.GT.AND P4, PT, R0, 0xc8, P1 ;  /* 0x000000c80000780c */ /* 0x000fe20000f84270 */
[----:B------:R-:W-:Y:S01]  /*20610*/  FMUL R3, R124, R2 ;  /* 0x000000027c037220 */ /* 0x000fe20000400000 */
[----:B------:R-:W-:Y:S01]  /*20620*/  F2FP.TF32.F32.PACK_B R123, R123 ;  /* 0x0000007bff7b723e */ /* 0x000fe200024050ff */
[----:B------:R0:W-:Y:S01]  /*20630*/  @P2 STG.E desc[UR44][R6.64+0x300], R11 ;  /* 0x0003000b06002986 */ /* 0x0001e2000c10192c */
[----:B------:R-:W-:-:S02]  /*20640*/  ISETP.GT.AND P2, PT, R0, 0xc8, P0 ;  /* 0x000000c80000780c */ /* 0x000fc40000744270 */
[----:B------:R-:W-:Y:S01]  /*20650*/  ISETP.GT.AND P5, PT, R0, 0xc9, P1 ;  /* 0x000000c90000780c */ /* 0x000fe20000fa4270 */
[-C--:B------:R-:W-:Y:S01]  /*20660*/  FMUL R125, R125, R2.reuse ;  /* 0x000000027d7d7220 */ /* 0x080fe20000400000 */
[----:B------:R-:W-:Y:S01]  /*20670*/  F2FP.TF32.F32.PACK_B R3, R3 ;  /* 0x00000003ff03723e */ /* 0x000fe200024050ff */
[----:B0-----:R-:W-:Y:S01]  /*20680*/  @P3 IMAD.MOV.U32 R6, RZ, RZ, R8 ;  /* 0x000000ffff063224 */ /* 0x001fe200078e0008 */
[----:B------:R-:W-:Y:S01]  /*20690*/  @P3 MOV R7, R9 ;  /* 0x0000000900073202 */ /* 0x000fe20000000f00 */
[----:B------:R-:W-:-:S04]  /*206a0*/  FMUL R13, R126, R2 ;  /* 0x000000027e0d7220 */ /* 0x000fc80000400000 */
[----:B------:R0:W-:Y:S01]  /*206b0*/  @P3 STG.E desc[UR44][R6.64+0x304], R123 ;  /* 0x0003047b06003986 */ /* 0x0001e2000c10192c */
[C---:B------:R-:W-:Y:S02]  /*206c0*/  ISETP.GT.AND P3, PT, R0.reuse, 0xc9, P0 ;  /* 0x000000c90000780c */ /* 0x040fe40000764270 */
[----:B------:R-:W-:Y:S01]  /*206d0*/  F2FP.TF32.F32.PACK_B R125, R125 ;  /* 0x0000007dff7d723e */ /* 0x000fe200024050ff */
[----:B------:R-:W-:Y:S01]  /*206e0*/  @P4 STG.E desc[UR44][R4.64+0x320], R3 ;  /* 0x0003200304004986 */ /* 0x000fe2000c10192c */
[----:B------:R-:W-:Y:S01]  /*206f0*/  ISETP.GT.AND P4, PT, R0, 0xd0, P1 ;  /* 0x000000d00000780c */ /* 0x000fe20000f84270 */
[-C--:B------:R-:W-:Y:S01]  /*20700*/  FMUL R127, R127, R2.reuse ;  /* 0x000000027f7f7220 */ /* 0x080fe20000400000 */
[----:B------:R-:W-:Y:S01]  /*20710*/  F2FP.TF32.F32.PACK_B R13, R13 ;  /* 0x0000000dff0d723e */ /* 0x000fe200024050ff */
[----:B------:R-:W-:Y:S01]  /*20720*/  FMUL R11, R128, R2 ;  /* 0x00000002800b7220 */ /* 0x000fe20000400000 */
[----:B0-----:R-:W-:Y:S02]  /*20730*/  @P2 IMAD.MOV.U32 R6, RZ, RZ, R8 ;  /* 0x000000ffff062224 */ /* 0x001fe400078e0008 */
[----:B------:R-:W-:Y:S01]  /*20740*/  @P2 IMAD.MOV.U32 R7, RZ, RZ, R9 ;  /* 0x000000ffff072224 */ /* 0x000fe200078e0009 */
[----:B------:R-:W-:Y:S01]  /*20750*/  @P5 STG.E desc[UR44][R4.64+0x324], R125 ;  /* 0x0003247d04005986 */ /* 0x000fe2000c10192c */
[----:B------:R-:W-:-:S02]  /*20760*/  ISETP.GT.AND P5, PT, R0, 0xd1, P1 ;  /* 0x000000d10000780c */ /* 0x000fc40000fa4270 */
[----:B------:R-:W-:Y:S01]  /*20770*/  F2FP.TF32.F32.PACK_B R127, R127 ;  /* 0x0000007fff7f723e */ /* 0x000fe200024050ff */
[----:B------:R0:W-:Y:S01]  /*20780*/  @P2 STG.E desc[UR44][R6.64+0x320], R13 ;  /* 0x0003200d06002986 */ /* 0x0001e2000c10192c */
[----:B------:R-:W-:Y:S02]  /*20790*/  F2FP.TF32.F32.PACK_B R11, R11 ;  /* 0x0000000bff0b723e */ /* 0x000fe400024050ff */
[----:B------:R-:W-:Y:S01]  /*207a0*/  ISETP.GT.AND P2, PT, R0, 0xd0, P0 ;  /* 0x000000d00000780c */ /* 0x000fe20000744270 */
[-C--:B------:R-:W-:Y:S01]  /*207b0*/  FMUL R129, R129, R2.reuse ;  /* 0x0000000281817220 */ /* 0x080fe20000400000 */
[----:B0-----:R-:W-:Y:S01]  /*207c0*/  @P3 IMAD.MOV.U32 R6, RZ, RZ, R8 ;  /* 0x000000ffff063224 */ /* 0x001fe200078e0008 */
[----:B------:R-:W-:Y:S01]  /*207d0*/  @P3 MOV R7, R9 ;  /* 0x0000000900073202 */ /* 0x000fe20000000f00 */
[----:B------:R-:W-:Y:S02]  /*207e0*/  FMUL R3, R130, R2 ;  /* 0x0000000282037220 */ /* 0x000fe40000400000 */
[----:B------:R-:W-:-:S02]  /*207f0*/  F2FP.TF32.F32.PACK_B R129, R129 ;  /* 0x00000081ff81723e */ /* 0x000fc400024050ff */
[----:B------:R0:W-:Y:S04]  /*20800*/  @P3 STG.E desc[UR44][R6.64+0x324], R127 ;  /* 0x0003247f06003986 */ /* 0x0001e8000c10192c */
[----:B------:R1:W-:Y:S01]  /*20810*/  @P4 STG.E desc[UR44][R4.64+0x340], R11 ;  /* 0x0003400b04004986 */ /* 0x0003e2000c10192c */
[C---:B------:R-:W-:Y:S02]  /*20820*/  ISETP.GT.AND P4, PT, R0.reuse, 0xd1, P0 ;  /* 0x000000d10000780c */ /* 0x040fe40000784270 */
[C---:B------:R-:W-:Y:S01]  /*20830*/  ISETP.GT.AND P3, PT, R0.reuse, 0xd8, P0 ;  /* 0x000000d80000780c */ /* 0x040fe20000764270 */
[----:B------:R-:W-:Y:S01]  /*20840*/  @P5 STG.E desc[UR44][R4.64+0x344], R129 ;  /* 0x0003448104005986 */ /* 0x000fe2000c10192c */
[----:B------:R-:W-:Y:S01]  /*20850*/  ISETP.GT.AND P5, PT, R0, 0xd8, P1 ;  /* 0x000000d80000780c */ /* 0x000fe20000fa4270 */
[----:B------:R-:W-:Y:S01]  /*20860*/  FMUL R131, R131, R2 ;  /* 0x0000000283837220 */ /* 0x000fe20000400000 */
[----:B------:R-:W-:Y:S01]  /*20870*/  F2FP.TF32.F32.PACK_B R3, R3 ;  /* 0x00000003ff03723e */ /* 0x000fe200024050ff */
[----:B0-----:R-:W-:-:S02]  /*20880*/  @P2 IMAD.MOV.U32 R6, RZ, RZ, R8 ;  /* 0x000000ffff062224 */ /* 0x001fc400078e0008 */
[----:B------:R-:W-:Y:S02]  /*20890*/  @P2 IMAD.MOV.U32 R7, RZ, RZ, R9 ;  /* 0x000000ffff072224 */ /* 0x000fe400078e0009 */
[-C--:B------:R-:W-:Y:S01]  /*208a0*/  FMUL R13, R132, R2.reuse ;  /* 0x00000002840d7220 */ /* 0x080fe20000400000 */
[----:B------:R-:W-:Y:S01]  /*208b0*/  ISETP.GT.AND P6, PT, R0, 0xd9, P1 ;  /* 0x000000d90000780c */ /* 0x000fe20000fc4270 */
[-C--:B------:R-:W-:Y:S01]  /*208c0*/  FMUL R133, R133, R2.reuse ;  /* 0x0000000285857220 */ /* 0x080fe20000400000 */
[----:B------:R-:W-:Y:S01]  /*208d0*/  F2FP.TF32.F32.PACK_B R131, R131 ;  /* 0x00000083ff83723e */ /* 0x000fe200024050ff */
[----:B------:R0:W-:Y:S01]  /*208e0*/  @P2 STG.E desc[UR44][R6.64+0x340], R3 ;  /* 0x0003400306002986 */ /* 0x0001e2000c10192c */
[----:B-1----:R-:W-:Y:S01]  /*208f0*/  FMUL R11, R134, R2 ;  /* 0x00000002860b7220 */ /* 0x002fe20000400000 */
[----:B------:R-:W-:Y:S02]  /*20900*/  F2FP.TF32.F32.PACK_B R13, R13 ;  /* 0x0000000dff0d723e */ /* 0x000fe400024050ff */
[----:B------:R-:W-:-:S02]  /*20910*/  ISETP.GT.AND P2, PT, R0, 0xd9, P0 ;  /* 0x000000d90000780c */ /* 0x000fc40000744270 */
[----:B------:R-:W-:Y:S01]  /*20920*/  F2FP.TF32.F32.PACK_B R133, R133 ;  /* 0x00000085ff85723e */ /* 0x000fe200024050ff */
[----:B0-----:R-:W-:Y:S01]  /*20930*/  @P4 IMAD.MOV.U32 R6, RZ, RZ, R8 ;  /* 0x000000ffff064224 */ /* 0x001fe200078e0008 */
[----:B------:R-:W-:Y:S02]  /*20940*/  @P4 MOV R7, R9 ;  /* 0x0000000900074202 */ /* 0x000fe40000000f00 */
[----:B------:R-:W-:-:S03]  /*20950*/  F2FP.TF32.F32.PACK_B R11, R11 ;  /* 0x0000000bff0b723e */ /* 0x000fc600024050ff */
[----:B------:R0:W-:Y:S01]  /*20960*/  @P4 STG.E desc[UR44][R6.64+0x344], R131 ;  /* 0x0003448306004986 */ /* 0x0001e2000c10192c */
[----:B------:R-:W-:-:S03]  /*20970*/  FMUL R135, R135, R2 ;  /* 0x0000000287877220 */ /* 0x000fc60000400000 */
[----:B------:R1:W-:Y:S01]  /*20980*/  @P5 STG.E desc[UR44][R4.64+0x360], R13 ;  /* 0x0003600d04005986 */ /* 0x0003e2000c10192c */
[----:B------:R-:W-:-:S03]  /*20990*/  ISETP.GT.AND P5, PT, R0, 0xe0, P0 ;  /* 0x000000e00000780c */ /* 0x000fc600007a4270 */
[----:B------:R-:W-:Y:S01]  /*209a0*/  @P6 STG.E desc[UR44][R4.64+0x364], R133 ;  /* 0x0003648504006986 */ /* 0x000fe2000c10192c */
[----:B0-----:R-:W-:Y:S02]  /*209b0*/  @P3 IMAD.MOV.U32 R6, RZ, RZ, R8 ;  /* 0x000000ffff063224 */ /* 0x001fe400078e0008 */
[----:B------:R-:W-:Y:S01]  /*209c0*/  @P3 IMAD.MOV.U32 R7, RZ, RZ, R9 ;  /* 0x000000ffff073224 */ /* 0x000fe200078e0009 */
[----:B------:R-:W-:-:S04]  /*209d0*/  ISETP.GT.AND P4, PT, R0, 0xe1, P1 ;  /* 0x000000e10000780c */ /* 0x000fc80000f84270 */
[----:B------:R0:W-:Y:S01]  /*209e0*/  @P3 STG.E desc[UR44][R6.64+0x360], R11 ;  /* 0x0003600b06003986 */ /* 0x0001e2000c10192c */
[----:B------:R-:W-:Y:S01]  /*209f0*/  ISETP.GT.AND P3, PT, R0, 0xe0, P1 ;  /* 0x000000e00000780c */ /* 0x000fe20000f64270 */
[-C--:B------:R-:W-:Y:S01]  /*20a00*/  FMUL R3, R136, R2.reuse ;  /* 0x0000000288037220 */ /* 0x080fe20000400000 */
[----:B------:R-:W-:Y:S01]  /*20a10*/  ISETP.GT.AND P6, PT, R0, 0xe1, P0 ;  /* 0x000000e10000780c */ /* 0x000fe200007c4270 */
[-C--:B------:R-:W-:Y:S01]  /*20a20*/  FMUL R137, R137, R2.reuse ;  /* 0x0000000289897220 */ /* 0x080fe20000400000 */
[----:B------:R-:W-:Y:S01]  /*20a30*/  F2FP.TF32.F32.PACK_B R135, R135 ;  /* 0x00000087ff87723e */ /* 0x000fe200024050ff */
[-C--:B-1----:R-:W-:Y:S01]  /*20a40*/  FMUL R13, R138, R2.reuse ;  /* 0x000000028a0d7220 */ /* 0x082fe20000400000 */
[----:B------:R-:W-:Y:S01]  /*20a50*/  F2FP.TF32.F32.PACK_B R3, R3 ;  /* 0x00000003ff03723e */ /* 0x000fe200024050ff */
[----:B0-----:R-:W-:Y:S01]  /*20a60*/  @P2 IMAD.MOV.U32 R6, RZ, RZ, R8 ;  /* 0x000000ffff062224 */ /* 0x001fe200078e0008 */
[----:B------:R-:W-:Y:S02]  /*20a70*/  @P2 MOV R7, R9 ;  /* 0x0000000900072202 */ /* 0x000fe40000000f00 */
[----:B------:R-:W-:Y:S01]  /*20a80*/  F2FP.TF32.F32.PACK_B R137, R137 ;  /* 0x00000089ff89723e */ /* 0x000fe200024050ff */
[----:B------:R-:W-:Y:S01]  /*20a90*/  FMUL R139, R139, R2 ;  /* 0x000000028b8b7220 */ /* 0x000fe20000400000 */
[----:B------:R-:W-:Y:S01]  /*20aa0*/  F2FP.TF32.F32.PACK_B R13, R13 ;  /* 0x0000000dff0d723e */ /* 0x000fe200024050ff */
[----:B------:R0:W-:Y:S04]  /*20ab0*/  @P2 STG.E desc[UR44][R6.64+0x364], R135 ;  /* 0x0003648706002986 */ /* 0x0001e8000c10192c */
[----:B------:R-:W-:Y:S01]  /*20ac0*/  @P3 STG.E desc[UR44][R4.64+0x380], R3 ;  /* 0x0003800304003986 */ /* 0x000fe2000c10192c */
[----:B------:R-:W-:-:S03]  /*20ad0*/  F2FP.TF32.F32.PACK_B R139, R139 ;  /* 0x0000008bff8b723e */ /* 0x000fc600024050ff */
[----:B------:R-:W-:Y:S01]  /*20ae0*/  @P4 STG.E desc[UR44][R4.64+0x384], R137 ;  /* 0x0003848904004986 */ /* 0x000fe2000c10192c */
[----:B0-----:R-:W-:Y:S02]  /*20af0*/  @P5 IMAD.MOV.U32 R6, RZ, RZ, R8 ;  /* 0x000000ffff065224 */ /* 0x001fe400078e0008 */
[----:B------:R-:W-:-:S05]  /*20b00*/  @P5 IMAD.MOV.U32 R7, RZ, RZ, R9 ;  /* 0x000000ffff075224 */ /* 0x000fca00078e0009 */
[----:B------:R0:W-:Y:S01]  /*20b10*/  @P5 STG.E desc[UR44][R6.64+0x380], R13 ;  /* 0x0003800d06005986 */ /* 0x0001e2000c10192c */
[C---:B------:R-:W-:Y:S02]  /*20b20*/  ISETP.GT.AND P5, PT, R0.reuse, 0xe8, P0 ;  /* 0x000000e80000780c */ /* 0x040fe400007a4270 */
[----:B------:R-:W-:Y:S01]  /*20b30*/  ISETP.GT.AND P2, PT, R0, 0xe8, P1 ;  /* 0x000000e80000780c */ /* 0x000fe20000f44270 */
[----:B0-----:R-:W-:Y:S01]  /*20b40*/  @P6 IMAD.MOV.U32 R6, RZ, RZ, R8 ;  /* 0x000000ffff066224 */ /* 0x001fe200078e0008 */
[----:B------:R-:W-:Y:S01]  /*20b50*/  @P6 MOV R7, R9 ;  /* 0x0000000900076202 */ /* 0x000fe20000000f00 */
[----:B------:R-:W-:Y:S01]  /*20b60*/  FMUL R11, R140, R2 ;  /* 0x000000028c0b7220 */ /* 0x000fe20000400000 */
[----:B------:R-:W-:-:S03]  /*20b70*/  ISETP.GT.AND P3, PT, R0, 0xe9, P0 ;  /* 0x000000e90000780c */ /* 0x000fc60000764270 */
[----:B------:R0:W-:Y:S01]  /*20b80*/  @P6 STG.E desc[UR44][R6.64+0x384], R139 ;  /* 0x0003848b06006986 */ /* 0x0001e2000c10192c */
[----:B------:R-:W-:Y:S01]  /*20b90*/  ISETP.GT.AND P6, PT, R0, 0xe9, P1 ;  /* 0x000000e90000780c */ /* 0x000fe20000fc4270 */
[-C--:B------:R-:W-:Y:S01]  /*20ba0*/  FMUL R141, R141, R2.reuse ;  /* 0x000000028d8d7220 */ /* 0x080fe20000400000 */
[-C--:B------:R-:W-:Y:S01]  /*20bb0*/  FMUL R15, R142, R2.reuse ;  /* 0x000000028e0f7220 */ /* 0x080fe20000400000 */
[----:B------:R-:W-:Y:S02]  /*20bc0*/  F2FP.TF32.F32.PACK_B R11, R11 ;  /* 0x0000000bff0b723e */ /* 0x000fe400024050ff */
[----:B------:R-:W-:Y:S02]  /*20bd0*/  ISETP.GT.AND P4, PT, R0, 0xf0, P1 ;  /* 0x000000f00000780c */ /* 0x000fe40000f84270 */
[----:B------:R-:W-:Y:S01]  /*20be0*/  F2FP.TF32.F32.PACK_B R141, R141 ;  /* 0x0000008dff8d723e */ /* 0x000fe200024050ff */
[----:B------:R-:W-:Y:S01]  /*20bf0*/  FMUL R143, R143, R2 ;  /* 0x000000028f8f7220 */ /* 0x000fe20000400000 */
[----:B------:R-:W-:Y:S01]  /*20c00*/  F2FP.TF32.F32.PACK_B R15, R15 ;  /* 0x0000000fff0f723e */ /* 0x000fe200024050ff */
[----:B0-----:R-:W-:-:S02]  /*20c10*/  @P5 IMAD.MOV.U32 R6, RZ, RZ, R8 ;  /* 0x000000ffff065224 */ /* 0x001fc400078e0008 */
[----:B------:R-:W-:Y:S02]  /*20c20*/  @P5 IMAD.MOV.U32 R7, RZ, RZ, R9 ;  /* 0x000000ffff075224 */ /* 0x000fe400078e0009 */
[----:B------:R-:W-:Y:S01]  /*20c30*/  FMUL R3, R144, R2 ;  /* 0x0000000290037220 */ /* 0x000fe20000400000 */
[----:B------:R-:W-:Y:S01]  /*20c40*/  @P2 STG.E desc[UR44][R4.64+0x3a0], R11 ;  /* 0x0003a00b04002986 */ /* 0x000fe2000c10192c */
[----:B------:R-:W-:-:S03]  /*20c50*/  F2FP.TF32.F32.PACK_B R143, R143 ;  /* 0x0000008fff8f723e */ /* 0x000fc600024050ff */
[----:B------:R-:W-:Y:S01]  /*20c60*/  @P6 STG.E desc[UR44][R4.64+0x3a4], R141 ;  /* 0x0003a48d04006986 */ /* 0x000fe2000c10192c */
[----:B------:R-:W-:-:S03]  /*20c70*/  F2FP.TF32.F32.PACK_B R3, R3 ;  /* 0x00000003ff03723e */ /* 0x000fc600024050ff */
[----:B------:R0:W-:Y:S01]  /*20c80*/  @P5 STG.E desc[UR44][R6.64+0x3a0], R15 ;  /* 0x0003a00f06005986 */ /* 0x0001e2000c10192c */
[C---:B------:R-:W-:Y:S02]  /*20c90*/  ISETP.GT.AND P5, PT, R0.reuse, 0xf0, P0 ;  /* 0x000000f00000780c */ /* 0x040fe400007a4270 */
[----:B------:R-:W-:Y:S01]  /*20ca0*/  ISETP.GT.AND P2, PT, R0, 0xf1, P1 ;  /* 0x000000f10000780c */ /* 0x000fe20000f44270 */
[----:B------:R-:W-:Y:S01]  /*20cb0*/  FMUL R145, R145, R2 ;  /* 0x0000000291917220 */ /* 0x000fe20000400000 */
[----:B0-----:R-:W-:Y:S01]  /*20cc0*/  @P3 MOV R6, R8 ;  /* 0x0000000800063202 */ /* 0x001fe20000000f00 */
[----:B------:R-:W-:Y:S02]  /*20cd0*/  @P3 IMAD.MOV.U32 R7, RZ, RZ, R9 ;  /* 0x000000ffff073224 */ /* 0x000fe400078e0009 */
[----:B------:R-:W-:-:S03]  /*20ce0*/  FMUL R13, R146, R2 ;  /* 0x00000002920d7220 */ /* 0x000fc60000400000 */
[----:B------:R0:W-:Y:S04]  /*20cf0*/  @P3 STG.E desc[UR44][R6.64+0x3a4], R143 ;  /* 0x0003a48f06003986 */ /* 0x0001e8000c10192c */
[----:B------:R-:W-:Y:S01]  /*20d00*/  @P4 STG.E desc[UR44][R4.64+0x3c0], R3 ;  /* 0x0003c00304004986 */ /* 0x000fe2000c10192c */
[C---:B------:R-:W-:Y:S02]  /*20d10*/  ISETP.GT.AND P4, PT, R0.reuse, 0xf1, P0 ;  /* 0x000000f10000780c */ /* 0x040fe40000784270 */
[C---:B------:R-:W-:Y:S02]  /*20d20*/  ISETP.GT.AND P3, PT, R0.reuse, 0xf8, P1 ;  /* 0x000000f80000780c */ /* 0x040fe40000f64270 */
[----:B------:R-:W-:Y:S02]  /*20d30*/  F2FP.TF32.F32.PACK_B R145, R145 ;  /* 0x00000091ff91723e */ /* 0x000fe400024050ff */
[C---:B------:R-:W-:Y:S01]  /*20d40*/  ISETP.GT.AND P1, PT, R0.reuse, 0xf9, P1 ;  /* 0x000000f90000780c */ /* 0x040fe20000f24270 */
[----:B0-----:R-:W-:Y:S01]  /*20d50*/  @P5 IMAD.MOV.U32 R6, RZ, RZ, R8 ;  /* 0x000000ffff065224 */ /* 0x001fe200078e0008 */
[----:B------:R-:W-:Y:S01]  /*20d60*/  ISETP.GT.AND P6, PT, R0, 0xf8, P0 ;  /* 0x000000f80000780c */ /* 0x000fe200007c4270 */
[----:B------:R-:W-:Y:S01]  /*20d70*/  FMUL R147, R147, R2 ;  /* 0x0000000293937220 */ /* 0x000fe20000400000 */
[----:B------:R-:W-:-:S02]  /*20d80*/  F2FP.TF32.F32.PACK_B R13, R13 ;  /* 0x0000000dff0d723e */ /* 0x000fc400024050ff */
[----:B------:R-:W-:Y:S01]  /*20d90*/  @P5 MOV R7, R9 ;  /* 0x0000000900075202 */ /* 0x000fe20000000f00 */
[-C--:B------:R-:W-:Y:S01]  /*20da0*/  FMUL R19, R148, R2.reuse ;  /* 0x0000000294137220 */ /* 0x080fe20000400000 */
[-C--:B------:R-:W-:Y:S01]  /*20db0*/  FMUL R149, R149, R2.reuse ;  /* 0x0000000295957220 */ /* 0x080fe20000400000 */
[----:B------:R-:W-:Y:S01]  /*20dc0*/  @P2 STG.E desc[UR44][R4.64+0x3c4], R145 ;  /* 0x0003c49104002986 */ /* 0x000fe2000c10192c */
[----:B------:R-:W-:Y:S02]  /*20dd0*/  ISETP.GT.AND P0, PT, R0, 0xf9, P0 ;  /* 0x000000f90000780c */ /* 0x000fe40000704270 */
[----:B------:R-:W-:Y:S01]  /*20de0*/  F2FP.TF32.F32.PACK_B R147, R147 ;  /* 0x00000093ff93723e */ /* 0x000fe200024050ff */
[----:B------:R0:W-:Y:S01]  /*20df0*/  @P5 STG.E desc[UR44][R6.64+0x3c0], R13 ;  /* 0x0003c00d06005986 */ /* 0x0001e2000c10192c */
[----:B------:R-:W-:Y:S01]  /*20e00*/  F2FP.TF32.F32.PACK_B R19, R19 ;  /* 0x00000013ff13723e */ /* 0x000fe200024050ff */
[-C--:B------:R-:W-:Y:S01]  /*20e10*/  FMUL R21, R150, R2.reuse ;  /* 0x0000000296157220 */ /* 0x080fe20000400000 */
[----:B------:R-:W-:Y:S01]  /*20e20*/  F2FP.TF32.F32.PACK_B R149, R149 ;  /* 0x00000095ff95723e */ /* 0x000fe200024050ff */
[----:B------:R-:W-:Y:S01]  /*20e30*/  FMUL R151, R151, R2 ;  /* 0x0000000297977220 */ /* 0x000fe20000400000 */
[----:B0-----:R-:W-:-:S02]  /*20e40*/  @P4 IMAD.MOV.U32 R6, RZ, RZ, R8 ;  /* 0x000000ffff064224 */ /* 0x001fc400078e0008 */
[----:B------:R-:W-:Y:S01]  /*20e50*/  @P4 IMAD.MOV.U32 R7, RZ, RZ, R9 ;  /* 0x000000ffff074224 */ /* 0x000fe200078e0009 */
[----:B------:R-:W-:-:S04]  /*20e60*/  F2FP.TF32.F32.PACK_B R21, R21 ;  /* 0x00000015ff15723e */ /* 0x000fc800024050ff */
[----:B------:R-:W-:Y:S01]  /*20e70*/  @P4 STG.E desc[UR44][R6.64+0x3c4], R147 ;  /* 0x0003c49306004986 */ /* 0x000fe2000c10192c */
[----:B------:R-:W-:-:S03]  /*20e80*/  F2FP.TF32.F32.PACK_B R151, R151 ;  /* 0x00000097ff97723e */ /* 0x000fc600024050ff */
[----:B------:R-:W-:Y:S04]  /*20e90*/  @P3 STG.E desc[UR44][R4.64+0x3e0], R19 ;  /* 0x0003e01304003986 */ /* 0x000fe8000c10192c */
[----:B------:R0:W-:Y:S02]  /*20ea0*/  @P1 STG.E desc[UR44][R4.64+0x3e4], R149 ;  /* 0x0003e49504001986 */ /* 0x0001e4000c10192c */
[----:B0-----:R-:W-:Y:S01]  /*20eb0*/  @P6 MOV R4, R8 ;  /* 0x0000000800046202 */ /* 0x001fe20000000f00 */
[----:B------:R-:W-:-:S05]  /*20ec0*/  @P6 IMAD.MOV.U32 R5, RZ, RZ, R9 ;  /* 0x000000ffff056224 */ /* 0x000fca00078e0009 */
[----:B------:R0:W-:Y:S04]  /*20ed0*/  @P6 STG.E desc[UR44][R4.64+0x3e0], R21 ;  /* 0x0003e01504006986 */ /* 0x0001e8000c10192c */
[----:B------:R0:W-:Y:S02]  /*20ee0*/  @P0 STG.E desc[UR44][R8.64+0x3e4], R151 ;  /* 0x0003e49708000986 */ /* 0x0001e4000c10192c */
.L_x_536:
[----:B------:R-:W-:Y:S05]  /*20ef0*/  BSYNC B0 ;  /* 0x0000000000007941 */ /* 0x000fea0003800000 */
.L_x_28:
[----:B0---4-:R-:W4:Y:S01]  /*20f00*/  LDL.LU R4, [R1+0x200] ;  /* 0x0002000001047983 */ /* 0x011f220000300800 */
[----:B------:R-:W-:Y:S01]  /*20f10*/  ULDC UR4, c[0x0][0xc] ;  /* 0x0000030000047ab9 */ /* 0x000fe20000000800 */
[----:B------:R-:W-:Y:S01]  /*20f20*/  ULDC UR5, c[0x0][0x10] ;  /* 0x0000040000057ab9 */ /* 0x000fe20000000800 */
[----:B-----5:R-:W4:Y:S01]  /*20f30*/  LDC R3, c[0x0][0x14] ;  /* 0x00000500ff037b82 */ /* 0x020f220000000800 */
[----:B------:R-:W-:Y:S01]  /*20f40*/  UIMAD.WIDE.U32 UR4, UR4, UR5, URZ ;  /* 0x00000005040472a5 */ /* 0x000fe2000f8e003f */
[----:B------:R-:W-:Y:S01]  /*20f50*/  IMAD.MOV.U32 R5, RZ, RZ, R17 ;  /* 0x000000ffff057224 */ /* 0x000fe200078e0011 */
[----:B------:R-:W-:Y:S01]  /*20f60*/  UMOV UR41, 0xffffffff ;  /* 0xffffffff00297882 */ /* 0x000fe20000000000 */
[----:B------:R-:W-:Y:S01]  /*20f70*/  UMOV UR42, 0xffffffff ;  /* 0xffffffff002a7882 */ /* 0x000fe20000000000 */
[----:B------:R-:W-:Y:S02]  /*20f80*/  PRMT R0, RZ, 0x7610, R0 ;  /* 0x00007610ff007816 */ /* 0x000fe40000000000 */
[----:B----4-:R-:W-:-:S04]  /*20f90*/  IMAD.WIDE.U32 R4, R3, UR4, R4 ;  /* 0x0000000403047c25 */ /* 0x010fc8000f8e0004 */
[----:B------:R-:W-:Y:S02]  /*20fa0*/  IMAD.MOV.U32 R6, RZ, RZ, R4 ;  /* 0x000000ffff067224 */ /* 0x000fe400078e0004 */
[----:B------:R-:W-:Y:S01]  /*20fb0*/  IMAD R3, R3, UR5, RZ ;  /* 0x0000000503037c24 */ /* 0x000fe2000f8e02ff */
[----:B------:R-:W-:Y:S02]  /*20fc0*/  ULDC.64 UR4, c[0x0][0x650] ;  /* 0x0001940000047ab9 */ /* 0x000fe40000000a00 */
[----:B------:R0:W-:Y:S01]  /*20fd0*/  STL [R1+0x200], R6 ;  /* 0x0002000601007387 */ /* 0x0001e20000100800 */
[----:B------:R-:W-:Y:S02]  /*20fe0*/  ISETP.GE.U32.AND P0, PT, R4, UR4, PT ;  /* 0x0000000404007c0c */ /* 0x000fe4000bf06070 */
[----:B------:R-:W-:-:S04]  /*20ff0*/  IADD3 R17, R5, R3, RZ ;  /* 0x0000000305117210 */ /* 0x000fc80007ffe0ff */
[----:B------:R-:W-:-:S13]  /*21000*/  ISETP.GE.U32.AND.EX P0, PT, R17, UR5, PT, P0 ;  /* 0x0000000511007c0c */ /* 0x000fda000bf06100 */
[----:B0-----:R-:W-:Y:S05]  /*21010*/  @P0 BRA `(.L_x_537) ;  /* 0x0000000400880947 */ /* 0x001fea0003800000 */
[----:B------:R-:W0:Y:S01]  /*21020*/  S2UR UR6, SR_CTAID.X ;  /* 0x00000000000679c3 */ /* 0x000e220000002500 */
[----:B------:R-:W-:Y:S01]  /*21030*/  ULDC.64 UR12, c[0x0][0x628] ;  /* 0x00018a00000c7ab9 */ /* 0x000fe20000000a00 */
[----:B------:R-:W-:Y:S01]  /*21040*/  ULDC UR4, c[0x0][0x150] ;  /* 0x0000540000047ab9 */ /* 0x000fe20000000800 */
[----:B------:R-:W-:Y:S01]  /*21050*/  ISETP.NE.U32.AND P0, PT, RZ, UR12, PT ;  /* 0x0000000cff007c0c */ /* 0x000fe2000bf05070 */
[----:B------:R-:W-:Y:S01]  /*21060*/  ULDC UR15, c[0x0][0x630] ;  /* 0x00018c00000f7ab9 */ /* 0x000fe20000000800 */
[C---:B------:R-:W-:Y:S01]  /*21070*/  R2UR UR16, R6.reuse ;  /* 0x00000000061072ca */ /* 0x040fe200000e0000 */
[----:B------:R-:W-:Y:S01]  /*21080*/  ULDC UR19, c[0x0][0x154] ;  /* 0x0000550000137ab9 */ /* 0x000fe20000000800 */
[----:B------:R-:W-:Y:S01]  /*21090*/  ISETP.NE.AND.EX P0, PT, RZ, UR13, PT, P0 ;  /* 0x0000000dff007c0c */ /* 0x000fe2000bf05300 */
[----:B------:R-:W4:Y:S01]  /*210a0*/  S2UR UR18, SR_CTAID.Y ;  /* 0x00000000001279c3 */ /* 0x000f220000002600 */
[----:B------:R-:W-:Y:S02]  /*210b0*/  R2UR UR17, R17 ;  /* 0x00000000111172ca */ /* 0x000fe400000e0000 */
[----:B------:R-:W-:-:S02]  /*210c0*/  R2UR UR10, R6 ;  /* 0x00000000060a72ca */ /* 0x000fc400000e0000 */
[----:B------:R-:W-:Y:S02]  /*210d0*/  R2UR UR11, R17 ;  /* 0x00000000110b72ca */ /* 0x000fe400000e0000 */
[----:B0-----:R-:W-:-:S05]  /*210e0*/  I2FP.F32.U32 R0, UR6 ;  /* 0x0000000600007c45 */ /* 0x001fca0008201000 */
[----:B------:R-:W-:-:S04]  /*210f0*/  FMUL R0, R0, UR4 ;  /* 0x0000000400007c20 */ /* 0x000fc80008400000 */
[----:B------:R0:W0:Y:S01]  /*21100*/  F2I.U32.TRUNC.NTZ R3, R0 ;  /* 0x0000000000037305 */ /* 0x000022000020f000 */
[----:B----4-:R-:W-:Y:S05]  /*21110*/  @!P0 BRA `(.L_x_538) ;  /* 0x0000000000308947 */ /* 0x010fea0003800000 */
        /* <DEDUP_REMOVED lines=12> */
.L_x_538:
[----:B------:R-:W-:Y:S01]  /*211e0*/  USHF.R.U64 UR42, UR10, UR15, UR11 ;  /* 0x0000000f0a2a7299 */ /* 0x000fe2000800120b */
[----:B0-----:R-:W-:Y:S01]  /*211f0*/  I2FP.F32.U32 R0, UR18 ;  /* 0x0000001200007c45 */ /* 0x001fe20008201000 */
[----:B------:R-:W-:Y:S02]  /*21200*/  USHF.R.U32.HI UR4, URZ, UR15, UR11 ;  /* 0x0000000f3f047299 */ /* 0x000fe4000801160b */
        /* <DEDUP_REMOVED lines=8> */
[----:B------:R-:W-:Y:S01]  /*21290*/  UIMAD.WIDE.U32 UR8, UR10, UR12, UR8 ;  /* 0x0000000c0a0872a5 */ /* 0x000fe2000f8e0008 */
[----:B------:R-:W-:Y:S01]  /*212a0*/  R2UR UR12, R3 ;  /* 0x00000000030c72ca */ /* 0x000fe200000e0000 */
[----:B------:R-:W-:Y:S01]  /*212b0*/  UIMAD UR10, UR10, UR13, UR4 ;  /* 0x0000000d0a0a72a4 */ /* 0x000fe2000f8e0204 */
[----:B------:R-:W-:Y:S01]  /*212c0*/  ULDC UR11, c[0x0][0x618] ;  /* 0x00018600000b7ab9 */ /* 0x000fe20000000800 */
[----:B------:R-:W-:Y:S02]  /*212d0*/  ULDC UR21, c[0x0][0x658] ;  /* 0x0001960000157ab9 */ /* 0x000fe40000000800 */
[----:B------:R-:W-:Y:S01]  /*212e0*/  UIADD3 UR9, UR9, UR10, URZ ;  /* 0x0000000a09097290 */ /* 0x000fe2000fffe03f */
[----:B------:R-:W-:Y:S01]  /*212f0*/  UMOV UR15, 0xffffffff ;  /* 0xffffffff000f7882 */ /* 0x000fe20000000000 */
[----:B------:R-:W-:Y:S01]  /*21300*/  ULDC.64 UR4, c[0x0][0x640] ;  /* 0x0001900000047ab9 */ /* 0x000fe20000000a00 */
[----:B------:R-:W-:Y:S01]  /*21310*/  USHF.L.U32 UR15, UR15, UR21, URZ ;  /* 0x000000150f0f7299 */ /* 0x000fe2000800063f */
[----:B------:R-:W-:Y:S01]  /*21320*/  ISETP.NE.U32.AND P0, PT, RZ, UR4, PT ;  /* 0x00000004ff007c0c */ /* 0x000fe2000bf05070 */
[----:B------:R-:W-:-:S02]  /*21330*/  USHF.R.U64 UR16, UR8, UR11, UR9 ;  /* 0x0000000b08107299 */ /* 0x000fc40008001209 */
[----:B------:R-:W-:Y:S01]  /*21340*/  USHF.R.U32.HI UR8, URZ, UR11, UR9 ;  /* 0x0000000b3f087299 */ /* 0x000fe20008011609 */
[----:B0-----:R-:W-:Y:S01]  /*21350*/  R2UR UR14, R0 ;  /* 0x00000000000e72ca */ /* 0x001fe200000e0000 */
[----:B------:R-:W-:Y:S01]  /*21360*/  ULDC UR17, c[0x0][0x608] ;  /* 0x0001820000117ab9 */ /* 0x000fe20000000800 */
[----:B------:R-:W-:Y:S01]  /*21370*/  ULOP3.LUT UR40, URZ, UR15, URZ, 0x33, !UPT ;  /* 0x0000000f3f287292 */ /* 0x000fe2000f8e333f */
[----:B------:R-:W-:Y:S01]  /*21380*/  ISETP.NE.AND.EX P0, PT, RZ, UR5, PT, P0 ;  /* 0x00000005ff007c0c */ /* 0x000fe2000bf05300 */
[----:B------:R-:W-:Y:S02]  /*21390*/  USHF.R.U64 UR15, UR16, UR17, UR8 ;  /* 0x00000011100f7299 */ /* 0x000fe40008001208 */
[----:B------:R-:W-:Y:S02]  /*213a0*/  USHF.R.U32.HI UR8, URZ, UR17, UR8 ;  /* 0x000000113f087299 */ /* 0x000fe40008011608 */
[----:B------:R-:W-:Y:S02]  /*213b0*/  UIADD3 UR12, -UR12, URZ, URZ ;  /* 0x0000003f0c0c7290 */ /* 0x000fe4000fffe13f */
[----:B------:R-:W-:Y:S01]  /*213c0*/  USHF.R.U64 UR17, UR15, UR21, UR8 ;  /* 0x000000150f117299 */ /* 0x000fe20008001208 */
[----:B------:R-:W-:Y:S01]  /*213d0*/  UMOV UR19, 0x1 ;  /* 0x0000000100137882 */ /* 0x000fe20000000000 */
[----:B------:R-:W-:Y:S01]  /*213e0*/  ULDC UR13, c[0x0][0x144] ;  /* 0x00005100000d7ab9 */ /* 0x000fe20000000800 */
[----:B------:R-:W-:Y:S01]  /*213f0*/  ULDC UR7, c[0x0][0x600] ;  /* 0x0001800000077ab9 */ /* 0x000fe20000000800 */
[----:B------:R-:W-:-:S02]  /*21400*/  USHF.L.U32 UR24, UR19, UR21, URZ ;  /* 0x0000001513187299 */ /* 0x000fc4000800063f */
[----:B------:R-:W-:Y:S02]  /*21410*/  USHF.R.U32.HI UR8, URZ, UR21, UR8 ;  /* 0x000000153f087299 */ /* 0x000fe40008011608 */
[----:B------:R-:W-:Y:S02]  /*21420*/  UIMAD UR21, UR13, UR12, UR6 ;  /* 0x0000000c0d1572a4 */ /* 0x000fe4000f8e0206 */
[----:B------:R-:W-:Y:S02]  /*21430*/  UIADD3 UR20, UR7, -0x1, URZ ;  /* 0xffffffff07147890 */ /* 0x000fe4000fffe03f */
[----:B------:R-:W-:Y:S01]  /*21440*/  UIADD3 UR19, -UR14, URZ, URZ ;  /* 0x0000003f0e137290 */ /* 0x000fe2000fffe13f */
        /* <DEDUP_REMOVED lines=17> */
.L_x_539:
[----:B------:R-:W-:Y:S01]  /*21560*/  UISETP.NE.AND UP0, UPT, UR39, URZ, UPT ;  /* 0x0000003f2700728c */ /* 0x000fe2000bf05270 */
[----:B------:R-:W-:Y:S01]  /*21570*/  IMAD.MOV.U32 R0, RZ, RZ, 0x1 ;  /* 0x00000001ff007424 */ /* 0x000fe200078e00ff */
[----:B------:R-:W-:Y:S02]  /*21580*/  USHF.R.U64 UR4, UR6, UR22, UR8 ;  /* 0x0000001606047299 */ /* 0x000fe40008001208 */
[----:B------:R-:W-:Y:S02]  /*21590*/  ULOP3.LUT UR40, UR15, UR40, URZ, 0xc0, !UPT ;  /* 0x000000280f287292 */ /* 0x000fe4000f8ec03f */
[----:B------:R-:W-:Y:S02]  /*215a0*/  UIADD3 UR5, -UR4, URZ, URZ ;  /* 0x0000003f04057290 */ /* 0x000fe4000fffe13f */
[----:B------:R-:W-:Y:S02]  /*215b0*/  UIMAD UR40, UR24, UR4, UR40 ;  /* 0x00000004182872a4 */ /* 0x000fe4000f8e0228 */
[----:B------:R-:W-:-:S02]  /*215c0*/  ULOP3.LUT UR16, UR16, UR20, URZ, 0xc0, !UPT ;  /* 0x0000001410107292 */ /* 0x000fc4000f8ec03f */
[----:B------:R-:W-:Y:S02]  /*215d0*/  @UP0 UIMAD UR21, UR25, UR19, UR18 ;  /* 0x00000013191502a4 */ /* 0x000fe4000f8e0212 */
[----:B------:R-:W-:-:S03]  /*215e0*/  UIMAD UR4, UR5, UR23, UR17 ;  /* 0x00000017050472a4 */ /* 0x000fc6000f8e0211 */
[----:B------:R-:W-:Y:S01]  /*215f0*/  ULDC UR5, c[0x0][0x610] ;  /* 0x0001840000057ab9 */ /* 0x000fe20000000800 */
[----:B------:R-:W-:Y:S02]  /*21600*/  UIMAD UR4, UR4, UR7, UR16 ;  /* 0x00000007040472a4 */ /* 0x000fe4000f8e0210 */
[----:B------:R-:W-:-:S04]  /*21610*/  UIMAD UR40, UR40, UR5, UR21 ;  /* 0x00000005282872a4 */ /* 0x000fc8000f8e0215 */
[----:B------:R-:W-:Y:S02]  /*21620*/  USEL UR41, UR4, UR40, !UP0 ;  /* 0x0000002804297287 */ /* 0x000fe4000c000000 */
[----:B------:R-:W-:-:S12]  /*21630*/  USEL UR40, UR40, UR4, !UP0 ;  /* 0x0000000428287287 */ /* 0x000fd8000c000000 */
.L_x_537:
[----:B------:R-:W-:-:S13]  /*21640*/  LOP3.LUT P0, RZ, R0, 0xff, RZ, 0xc0, !PT ;  /* 0x000000ff00ff7812 */ /* 0x000fda000780c0ff */
[----:B------:R-:W-:Y:S05]  /*21650*/  @P0 BRA `(.L_x_540) ;  /* 0xfffffdf800b80947 */ /* 0x000fea000383ffff */
[----:B------:R-:W-:Y:S05]  /*21660*/  EXIT ;  /* 0x000000000000794d */ /* 0x000fea0003800000 */
.L_x_3:
[----:B------:R-:W2:Y:S01]  /*21670*/  LDL R4, [R1+0x200] ;  /* 0x0002000001047983 */ /* 0x000ea20000100800 */
[----:B------:R-:W-:Y:S01]  /*21680*/  ULDC.64 UR8, c[0x0][0x650] ;  /* 0x0001940000087ab9 */ /* 0x000fe20000000a00 */
[----:B------:R-:W-:Y:S01]  /*21690*/  PRMT R0, RZ, 0x7610, R0 ;  /* 0x00007610ff007816 */ /* 0x000fe20000000000 */
[----:B------:R-:W-:Y:S01]  /*216a0*/  IMAD.MOV.U32 R2, RZ, RZ, -0x1 ;  /* 0xffffffffff027424 */ /* 0x000fe200078e00ff */
[----:B------:R-:W-:Y:S01]  /*216b0*/  MOV R3, 0xffffffff ;  /* 0xffffffff00037802 */ /* 0x000fe20000000f00 */
[----:B------:R-:W-:Y:S01]  /*216c0*/  IMAD.MOV.U32 R10, RZ, RZ, -0x1 ;  /* 0xffffffffff0a7424 */ /* 0x000fe200078e00ff */
[----:B--2---:R-:W-:-:S04]  /*216d0*/  ISETP.GE.U32.AND P0, PT, R4, UR8, PT ;  /* 0x0000000804007c0c */ /* 0x004fc8000bf06070 */
[----:B------:R-:W-:-:S13]  /*216e0*/  ISETP.GE.U32.AND.EX P0, PT, R17, UR9, PT, P0 ;  /* 0x0000000911007c0c */ /* 0x000fda000bf06100 */
[----:B------:R-:W-:Y:S05]  /*216f0*/  @P0 BRA `(.L_x_541) ;  /* 0x00000004008c0947 */ /* 0x000fea0003800000 */
[----:B------:R-:W-:Y:S01]  /*21700*/  I2FP.F32.U32 R0, UR4 ;  /* 0x0000000400007c45 */ /* 0x000fe20008201000 */
[----:B0-----:R-:W-:Y:S01]  /*21710*/  ULDC.64 UR16, c[0x0][0x628] ;  /* 0x00018a0000107ab9 */ /* 0x001fe20000000a00 */
        /* <DEDUP_REMOVED lines=24> */
.L_x_542:
        /* <DEDUP_REMOVED lines=24> */
[----:B------:R-:W-:Y:S01]  /*21a20*/  UMOV UR19, 0x1 ;  /* 0x0000000100137882 */ /* 0x000fe20000000000 */
[----:B------:R-:W-:Y:S01]  /*21a30*/  ULDC UR20, c[0x0][0x608] ;  /* 0x0001820000147ab9 */ /* 0x000fe20000000800 */
[----:B------:R-:W-:Y:S01]  /*21a40*/  USHF.L.U32 UR26, UR19, UR23, URZ ;  /* 0x00000017131a7299 */ /* 0x000fe2000800063f */
[----:B------:R-:W-:Y:S01]  /*21a50*/  ISETP.NE.AND.EX P0, PT, RZ, UR9, PT, P0 ;  /* 0x00000009ff007c0c */ /* 0x000fe2000bf05300 */
[----:B------:R-:W-:Y:S02]  /*21a60*/  USHF.R.U64 UR19, UR18, UR20, UR11 ;  /* 0x0000001412137299 */ /* 0x000fe4000800120b */
[----:B------:R-:W-:Y:S02]  /*21a70*/  USHF.R.U32.HI UR11, URZ, UR20, UR11 ;  /* 0x000000143f0b7299 */ /* 0x000fe4000801160b */
[----:B------:R-:W-:-:S02]  /*21a80*/  UIADD3 UR15, -UR15, URZ, URZ ;  /* 0x0000003f0f0f7290 */ /* 0x000fc4000fffe13f */
[----:B------:R-:W-:Y:S01]  /*21a90*/  USHF.R.U64 UR20, UR19, UR23, UR11 ;  /* 0x0000001713147299 */ /* 0x000fe2000800120b */
[----:B------:R-:W-:Y:S01]  /*21aa0*/  ULDC UR16, c[0x0][0x144] ;  /* 0x0000510000107ab9 */ /* 0x000fe20000000800 */
[----:B------:R-:W-:Y:S01]  /*21ab0*/  ULDC UR6, c[0x0][0x600] ;  /* 0x0001800000067ab9 */ /* 0x000fe20000000800 */
[----:B------:R-:W-:Y:S02]  /*21ac0*/  USHF.R.U32.HI UR11, URZ, UR23, UR11 ;  /* 0x000000173f0b7299 */ /* 0x000fe4000801160b */
[----:B------:R-:W-:Y:S02]  /*21ad0*/  UIMAD UR23, UR16, UR15, UR4 ;  /* 0x0000000f101772a4 */ /* 0x000fe4000f8e0204 */
[----:B------:R-:W-:Y:S02]  /*21ae0*/  UIADD3 UR22, UR6, -0x1, URZ ;  /* 0xffffffff06167890 */ /* 0x000fe4000fffe03f */
[----:B------:R-:W-:Y:S02]  /*21af0*/  ULOP3.LUT UR27, URZ, UR13, URZ, 0x33, !UPT ;  /* 0x0000000d3f1b7292 */ /* 0x000fe4000f8e333f */
        /* <DEDUP_REMOVED lines=18> */
.L_x_543:
[----:B------:R-:W-:Y:S01]  /*21c20*/  UISETP.NE.AND UP0, UPT, UR39, URZ, UPT ;  /* 0x0000003f2700728c */ /* 0x000fe2000bf05270 */
[----:B------:R-:W-:Y:S01]  /*21c30*/  MOV R0, 0x1 ;  /* 0x0000000100007802 */ /* 0x000fe20000000f00 */
[----:B------:R-:W-:Y:S01]  /*21c40*/  USHF.R.U64 UR8, UR4, UR24, UR11 ;  /* 0x0000001804087299 */ /* 0x000fe2000800120b */
[----:B------:R-:W-:Y:S01]  /*21c50*/  IMAD.U32 R10, RZ, RZ, UR5 ;  /* 0x00000005ff0a7e24 */ /* 0x000fe2000f8e00ff */
[----:B------:R-:W-:Y:S02]  /*21c60*/  ULOP3.LUT UR4, UR19, UR27, URZ, 0xc0, !UPT ;  /* 0x0000001b13047292 */ /* 0x000fe4000f8ec03f */
[----:B------:R-:W-:Y:S02]  /*21c70*/  ULOP3.LUT UR18, UR18, UR22, URZ, 0xc0, !UPT ;  /* 0x0000001612127292 */ /* 0x000fe4000f8ec03f */
[----:B------:R-:W-:-:S03]  /*21c80*/  UIMAD UR4, UR26, UR8, UR4 ;  /* 0x000000081a0472a4 */ /* 0x000fc6000f8e0204 */
[----:B------:R-:W-:Y:S02]  /*21c90*/  @UP0 UIMAD UR23, UR28, UR21, UR7 ;  /* 0x000000151c1702a4 */ /* 0x000fe4000f8e0207 */
[----:B------:R-:W-:-:S03]  /*21ca0*/  UIADD3 UR7, -UR8, URZ, URZ ;  /* 0x0000003f08077290 */ /* 0x000fc6000fffe13f */
[----:B------:R-:W-:Y:S01]  /*21cb0*/  ULDC UR8, c[0x0][0x610] ;  /* 0x0001840000087ab9 */ /* 0x000fe20000000800 */
[----:B------:R-:W-:Y:S02]  /*21cc0*/  UIMAD UR7, UR7, UR25, UR20 ;  /* 0x00000019070772a4 */ /* 0x000fe4000f8e0214 */
[----:B------:R-:W-:Y:S02]  /*21cd0*/  UIMAD UR4, UR4, UR8, UR23 ;  /* 0x00000008040472a4 */ /* 0x000fe4000f8e0217 */
[----:B------:R-:W-:-:S04]  /*21ce0*/  UIMAD UR7, UR7, UR6, UR18 ;  /* 0x00000006070772a4 */ /* 0x000fc8000f8e0212 */
[----:B------:R-:W-:Y:S02]  /*21cf0*/  USEL UR6, UR7, UR4, !UP0 ;  /* 0x0000000407067287 */ /* 0x000fe4000c000000 */
[----:B------:R-:W-:-:S04]  /*21d00*/  USEL UR4, UR4, UR7, !UP0 ;  /* 0x0000000704047287 */ /* 0x000fc8000c000000 */
[----:B------:R-:W-:Y:S02]  /*21d10*/  IMAD.U32 R2, RZ, RZ, UR6 ;  /* 0x00000006ff027e24 */ /* 0x000fe4000f8e00ff */
[----:B------:R-:W-:-:S07]  /*21d20*/  MOV R3, UR4 ;  /* 0x0000000400037c02 */ /* 0x000fce0008000f00 */
.L_x_541:
[----:B------:R-:W-:-:S08]  /*21d30*/  NOP ;  /* 0x0000000000007918 */ /* 0x000fd00000000000 */
[----:B0-----:R-:W0:-:S00]  /*21d40*/  USETMAXREG.DEALLOC.CTAPOOL 0x18 ;  /* 0x00000018000079c8 */ /* 0x001e0000080e0500 */
[----:B------:R-:W-:-:S13]  /*21d50*/  ISETP.NE.AND P0, PT, RZ, UR10, PT ;  /* 0x0000000aff007c0c */ /* 0x000fda000bf05270 */
[----:B------:R-:W-:Y:S05]  /*21d60*/  @P0 EXIT ;  /* 0x000000000000094d */ /* 0x000fea0003800000 */
[----:B0-----:R-:W-:Y:S01]  /*21d70*/  LOP3.LUT P0, RZ, R0, 0xff, RZ, 0xc0, !PT ;  /* 0x000000ff00ff7812 */ /* 0x001fe2000780c0ff */
[----:B------:R-:W-:Y:S02]  /*21d80*/  IMAD.MOV.U32 R0, RZ, RZ, 0x1 ;  /* 0x00000001ff007424 */ /* 0x000fe400078e00ff */
[----:B------:R-:W-:-:S10]  /*21d90*/  IMAD.MOV.U32 R7, RZ, RZ, RZ ;  /* 0x000000ffff077224 */ /* 0x000fd400078e00ff */
[----:B------:R-:W-:Y:S05]  /*21da0*/  @!P0 BRA `(.L_x_544) ;  /* 0x0000000c00808947 */ /* 0x000fea0003800000 */
[----:B------:R-:W0:Y:S01]  /*21db0*/  LDC R0, c[0x0][0x28c] ;  /* 0x0000a300ff007b82 */ /* 0x000e220000000800 */
[----:B------:R-:W1:Y:S01]  /*21dc0*/  S2R R4, SR_TID.X ;  /* 0x0000000000047919 */ /* 0x000e620000002100 */
[----:B------:R-:W-:Y:S01]  /*21dd0*/  ULDC UR5, c[0x0][0x658] ;  /* 0x0001960000057ab9 */ /* 0x000fe20000000800 */
[----:B------:R-:W-:Y:S01]  /*21de0*/  UMOV UR7, 0xffffffff ;  /* 0xffffffff00077882 */ /* 0x000fe20000000000 */
[----:B------:R-:W-:Y:S01]  /*21df0*/  ULDC UR6, c[0x0][0xc] ;  /* 0x0000030000067ab9 */ /* 0x000fe20000000800 */
[----:B------:R-:W-:Y:S01]  /*21e00*/  USHF.L.U32 UR9, UR7, UR5, URZ ;  /* 0x0000000507097299 */ /* 0x000fe2000800063f */
[----:B------:R-:W-:Y:S01]  /*21e10*/  BSSY B0, `(.L_x_544) ;  /* 0x00000d9000007945 */ /* 0x000fe20003800000 */
[----:B------:R-:W-:Y:S01]  /*21e20*/  UMOV UR8, 0x1 ;  /* 0x0000000100087882 */ /* 0x000fe20000000000 */
[----:B------:R-:W-:Y:S01]  /*21e30*/  ULDC UR7, c[0x0][0x10] ;  /* 0x0000040000077ab9 */ /* 0x000fe20000000800 */
[----:B------:R-:W-:Y:S01]  /*21e40*/  USHF.L.U32 UR5, UR8, UR5, URZ ;  /* 0x0000000508057299 */ /* 0x000fe2000800063f */
[----:B------:R-:W-:Y:S01]  /*21e50*/  IMAD.MOV.U32 R9, RZ, RZ, 0x1 ;  /* 0x00000001ff097424 */ /* 0x000fe200078e00ff */
[----:B------:R-:W-:Y:S01]  /*21e60*/  UIMAD.WIDE.U32 UR6, UR6, UR7, URZ ;  /* 0x00000007060672a5 */ /* 0x000fe2000f8e003f */
[----:B------:R-:W-:Y:S01]  /*21e70*/  MOV R7, RZ ;  /* 0x000000ff00077202 */ /* 0x000fe20000000f00 */
[----:B------:R-:W-:Y:S01]  /*21e80*/  ULDC UR8, c[0x0][0x14] ;  /* 0x0000050000087ab9 */ /* 0x000fe20000000800 */
[----:B------:R-:W-:Y:S01]  /*21e90*/  ULDC UR4, c[0x0][0x600] ;  /* 0x0001800000047ab9 */ /* 0x000fe20000000800 */
[----:B------:R-:W-:-:S02]  /*21ea0*/  UIMAD.WIDE.U32 UR30, UR6, UR8, URZ ;  /* 0x00000008061e72a5 */ /* 0x000fc4000f8e003f */
[----:B------:R-:W-:Y:S02]  /*21eb0*/  UIMAD UR7, UR7, UR8, URZ ;  /* 0x00000008070772a4 */ /* 0x000fe4000f8e023f */
[----:B------:R-:W-:Y:S02]  /*21ec0*/  ULOP3.LUT UR13, UR38, 0x2, URZ, 0xfc, !UPT ;  /* 0x00000002260d7892 */ /* 0x000fe4000f8efc3f */
[----:B------:R-:W-:Y:S02]  /*21ed0*/  UIADD3 UR4, UR4, -0x1, URZ ;  /* 0xffffffff04047890 */ /* 0x000fe4000fffe03f */
[----:B------:R-:W-:Y:S01]  /*21ee0*/  ULOP3.LUT UR6, URZ, UR9, URZ, 0x33, !UPT ;  /* 0x000000093f067292 */ /* 0x000fe2000f8e333f */
[----:B0-----:R-:W-:Y:S01]  /*21ef0*/  IADD3 R0, R0, 0x3f, RZ ;  /* 0x0000003f00007810 */ /* 0x001fe20007ffe0ff */
[----:B------:R-:W-:Y:S01]  /*21f00*/  UIADD3 UR7, UR31, UR7, URZ ;  /* 0x000000071f077290 */ /* 0x000fe2000fffe03f */
[----:B------:R-:W-:Y:S02]  /*21f10*/  ULDC.64 UR40, c[0x0][0x198] ;  /* 0x0000660000287ab9 */ /* 0x000fe40000000a00 */
[----:B------:R-:W-:-:S04]  /*21f20*/  SHF.R.S32.HI R5, RZ, 0x1f, R0 ;  /* 0x0000001fff057819 */ /* 0x000fc80000011400 */
[----:B------:R-:W-:Y:S01]  /*21f30*/  LEA.HI R5, R5, R0, RZ, 0x6 ;  /* 0x0000000005057211 */ /* 0x000fe200078f30ff */
[----:B------:R-:W-:Y:S01]  /*21f40*/  IMAD.MOV.U32 R0, RZ, RZ, 0x1 ;  /* 0x00000001ff007424 */ /* 0x000fe200078e00ff */
[C---:B-1----:R-:W-:Y:S02]  /*21f50*/  LOP3.LUT P2, RZ, R4.reuse, 0x7f, RZ, 0xc0, !PT ;  /* 0x0000007f04ff7812 */ /* 0x042fe4000784c0ff */
[----:B------:R-:W-:Y:S02]  /*21f60*/  SHF.R.S32.HI R6, RZ, 0x6, R5 ;  /* 0x00000006ff067819 */ /* 0x000fe40000011405 */
[----:B------:R-:W-:-:S03]  /*21f70*/  LOP3.LUT P0, RZ, R4, 0x1f, RZ, 0xc0, !PT ;  /* 0x0000001f04ff7812 */ /* 0x000fc6000780c0ff */
[----:B------:R-:W-:Y:S01]  /*21f80*/  VIADD R16, R6, 0x1 ;  /* 0x0000000106107836 */ /* 0x000fe20000000000 */
[----:B------:R-:W-:-:S13]  /*21f90*/  PLOP3.LUT P0, PT, P0, P2, PT, 0x8a, 0x0 ;  /* 0x000000000000781c */ /* 0x000fda0000705172 */
.L_x_556:
[----:B------:R-:W-:-:S03]  /*21fa0*/  UMOV UR8, 0xffffffff ;  /* 0xffffffff00087882 */ /* 0x000fc60000000000 */
[----:B------:R-:W-:Y:S05]  /*21fb0*/  BRA.DIV UR8, `(.L_x_545) ;  /* 0x0000001208347947 */ /* 0x000fea000b800000 */
[----:B------:R-:W-:-:S13]  /*21fc0*/  ELECT P6, URZ, PT ;  /* 0x00000000003f782f */ /* 0x000fda00038c0000 */
.L_x_569:
[----:B------:R-:W0:Y:S01]  /*21fd0*/  LDC R4, c[0x0][0x28c] ;  /* 0x0000a300ff047b82 */ /* 0x000e220000000800 */
[----:B------:R-:W-:Y:S01]  /*21fe0*/  BSSY B1, `(.L_x_546) ;  /* 0x0000042000017945 */ /* 0x000fe20003800000 */
[----:B0-----:R-:W-:-:S13]  /*21ff0*/  ISETP.LT.OR P6, PT, R4, 0x1, !P6 ;  /* 0x000000010400780c */ /* 0x001fda00077c1670 */
[----:B------:R-:W-:Y:S05]  /*22000*/  @P6 BRA `(.L_x_547) ;  /* 0x0000000000fc6947 */ /* 0x000fea0003800000 */
[----:B------:R-:W-:Y:S01]  /*22010*/  SHF.L.U32 R5, R2, 0x8, RZ ;  /* 0x0000000802057819 */ /* 0x000fe200000006ff */
[----:B------:R-:W-:Y:S01]  /*22020*/  IMAD.SHL.U32 R3, R3, 0x100, RZ ;  /* 0x0000010003037824 */ /* 0x000fe200078e00ff */
[----:B------:R-:W-:Y:S01]  /*22030*/  MOV R2, R0 ;  /* 0x0000000000027202 */ /* 0x000fe20000000f00 */
[----:B------:R-:W-:Y:S02]  /*22040*/  IMAD.MOV.U32 R13, RZ, RZ, RZ ;  /* 0x000000ffff0d7224 */ /* 0x000fe400078e00ff */
[----:B------:R-:W-:Y:S02]  /*22050*/  IMAD.MOV.U32 R4, RZ, RZ, R16 ;  /* 0x000000ffff047224 */ /* 0x000fe400078e0010 */
[----:B------:R-:W-:-:S07]  /*22060*/  IMAD.MOV.U32 R8, RZ, RZ, R7 ;  /* 0x000000ffff087224 */ /* 0x000fce00078e0007 */
.L_x_551:
[----:B------:R-:W0:Y:S01]  /*22070*/  S2R R12, SR_CgaCtaId ;  /* 0x00000000000c7919 */ /* 0x000e220000008800 */
[----:B------:R-:W-:-:S04]  /*22080*/  MOV R11, 0x400 ;  /* 0x00000400000b7802 */ /* 0x000fc80000000f00 */
[----:B0-----:R-:W-:Y:S02]  /*22090*/  LEA R15, R12, R11, 0x18 ;  /* 0x0000000b0c0f7211 */ /* 0x001fe400078ec0ff */
[----:B------:R-:W-:Y:S01]  /*220a0*/  SHF.L.U32 R11, R2, 0x1f, RZ ;  /* 0x0000001f020b7819 */ /* 0x000fe200000006ff */
[----:B------:R-:W0:Y:S02]  /*220b0*/  @!P2 LDC R12, c[0x0][0x500] ;  /* 0x00014000ff0cab82 */ /* 0x000e240000000800 */
[----:B------:R-:W-:-:S04]  /*220c0*/  IMAD R14, R8, 0x8, R15 ;  /* 0x00000008080e7824 */ /* 0x000fc800078e020f */
[----:B------:R-:W1:Y:S02]  /*220d0*/  SYNCS.PHASECHK.TRANS64.TRYWAIT P1, [R14+URZ+0x30], R11 ;  /* 0x0000300b0e0075a7 */ /* 0x000e64000802017f */
[----:B-1----:R-:W-:Y:S05]  /*220e0*/  @!P1 BRA `(.L_x_548) ;  /* 0x0000001000089947 */ /* 0x002fea0003800000 */
.L_x_570:
[----:B------:R-:W-:Y:S01]  /*220f0*/  UPRMT UR8, UR13, 0x9910, URZ ;  /* 0x000099100d087896 */ /* 0x000fe2000800003f */
[----:B0-----:R0:W-:Y:S03]  /*22100*/  @!P2 SYNCS.ARRIVE.TRANS64 RZ, [R14+URZ], R12 ;  /* 0x0000000c0effa9a7 */ /* 0x0011e6000800003f */
[----:B------:R-:W-:-:S06]  /*22110*/  UISETP.NE.AND UP0, UPT, UR8, 0x2, UPT ;  /* 0x000000020800788c */ /* 0x000fcc000bf05270 */
[----:B------:R-:W-:-:S13]  /*22120*/  PLOP3.LUT P1, PT, PT, PT, UP0, 0x80, 0x0 ;  /* 0x000000000000781c */ /* 0x000fda0003f2f008 */
[----:B0-----:R-:W-:Y:S05]  /*22130*/  @P1 BRA `(.L_x_549) ;  /* 0x0000000000041947 */ /* 0x001fea0003800000 */
[----:B------:R-:W-:Y:S01]  /*22140*/  BPT.TRAP 0x1 ;  /* 0x000000040000795c */ /* 0x000fe20000300000 */
.L_x_549:
[----:B------:R-:W-:Y:S05]  /*22150*/  @P0 BRA `(.L_x_550) ;  /* 0x0000000000040947 */ /* 0x000fea0003800000 */
[----:B------:R-:W-:Y:S01]  /*22160*/  BPT.TRAP 0x1 ;  /* 0x000000040000795c */ /* 0x000fe20000300000 */
.L_x_550:
[----:B------:R-:W-:Y:S01]  /*22170*/  LEA R15, R8, R15, 0x10 ;  /* 0x0000000f080f7211 */ /* 0x000fe200078e80ff */
[----:B------:R-:W-:Y:S01]  /*22180*/  VIADD R4, R4, 0xffffffff ;  /* 0xffffffff04047836 */ /* 0x000fe20000000000 */
[----:B------:R-:W-:Y:S01]  /*22190*/  R2UR UR34, R13 ;  /* 0x000000000d2272ca */ /* 0x000fe200000e0000 */
[----:B------:R-:W-:Y:S01]  /*221a0*/  UIADD3 UR14, UP0, UR40, 0xf0, URZ ;  /* 0x000000f0280e7890 */ /* 0x000fe2000ff1e03f */
[----:B------:R-:W-:Y:S01]  /*221b0*/  R2UR UR8, R15 ;  /* 0x000000000f0872ca */ /* 0x000fe200000e0000 */
[----:B------:R-:W-:Y:S01]  /*221c0*/  UIADD3 UR42, UP1, UR40, 0x1f0, URZ ;  /* 0x000001f0282a7890 */ /* 0x000fe2000ff3e03f */
[----:B------:R-:W-:Y:S01]  /*221d0*/  R2UR UR33, R14 ;  /* 0x000000000e2172ca */ /* 0x000fe200000e0000 */
[----:B------:R-:W-:Y:S01]  /*221e0*/  UIADD3.X UR15, URZ, UR41, URZ, UP0, !UPT ;  /* 0x000000293f0f7290 */ /* 0x000fe200087fe43f */
[----:B------:R-:W-:Y:S01]  /*221f0*/  R2UR UR35, R3 ;  /* 0x00000000032372ca */ /* 0x000fe200000e0000 */
[----:B------:R-:W-:Y:S01]  /*22200*/  UIADD3.X UR43, URZ, UR41, URZ, UP1, !UPT ;  /* 0x000000293f2b7290 */ /* 0x000fe20008ffe43f */
[----:B------:R-:W-:Y:S01]  /*22210*/  R2UR UR36, R10 ;  /* 0x000000000a2472ca */ /* 0x000fe200000e0000 */
[----:B------:R-:W-:Y:S01]  /*22220*/  VIADD R8, R8, 0x1 ;  /* 0x0000000108087836 */ /* 0x000fe20000000000 */
[----:B------:R-:W-:Y:S01]  /*22230*/  R2UR UR19, R5 ;  /* 0x00000000051372ca */ /* 0x000fe200000e0000 */
[----:B------:R-:W-:Y:S01]  /*22240*/  UMOV UR22, 0x0 ;  /* 0x0000000000167882 */ /* 0x000fe20000000000 */
[----:B------:R-:W-:Y:S01]  /*22250*/  ISETP.GT.AND P3, PT, R4, 0x1, PT ;  /* 0x000000010400780c */ /* 0x000fe20003f64270 */
[----:B------:R-:W-:Y:S01]  /*22260*/  UIADD3 UR26, UR34, 0x20, URZ ;  /* 0x00000020221a7890 */ /* 0x000fe2000fffe03f */
[C---:B------:R-:W-:Y:S01]  /*22270*/  ISETP.NE.AND P1, PT, R8.reuse, 0x6, PT ;  /* 0x000000060800780c */ /* 0x040fe20003f25270 */
[----:B------:R-:W-:Y:S01]  /*22280*/  UIADD3 UR32, UR8, 0x180, URZ ;  /* 0x0000018008207890 */ /* 0x000fe2000fffe03f */
[----:B------:R-:W-:Y:S01]  /*22290*/  IADD3 R13, R13, 0x40, RZ ;  /* 0x000000400d0d7810 */ /* 0x000fe20007ffe0ff */
[----:B------:R-:W-:Y:S01]  /*222a0*/  UIADD3 UR24, UR8, 0x8180, URZ ;  /* 0x0000818008187890 */ /* 0x000fe2000fffe03f */
[----:B-1----:R-:W-:Y:S01]  /*222b0*/  SEL R11, RZ, 0x1, P1 ;  /* 0x00000001ff0b7807 */ /* 0x002fe20000800000 */
[----:B------:R-:W-:Y:S01]  /*222c0*/  UIADD3 UR16, UR8, 0x60180, URZ ;  /* 0x0006018008107890 */ /* 0x000fe2000fffe03f */
[----:B------:R-:W-:Y:S01]  /*222d0*/  SEL R8, R8, RZ, P1 ;  /* 0x000000ff08087207 */ /* 0x000fe20000800000 */
[----:B------:R-:W-:Y:S01]  /*222e0*/  UIADD3 UR8, UR8, 0x68180, URZ ;  /* 0x0006818008087890 */ /* 0x000fe2000fffe03f */
[----:B------:R-:W-:Y:S01]  /*222f0*/  LOP3.LUT R2, R2, R11, RZ, 0x3c, !PT ;  /* 0x0000000b02027212 */ /* 0x000fe200078e3cff */
[----:B------:R-:W-:Y:S01]  /*22300*/  UMOV UR23, 0x10000000 ;  /* 0x1000000000177882 */ /* 0x000fe20000000000 */
[----:B------:R-:W-:Y:S01]  /*22310*/  UMOV UR25, UR33 ;  /* 0x0000002100197c82 */ /* 0x000fe20008000000 */
[----:B------:R-:W-:Y:S01]  /*22320*/  UMOV UR27, UR35 ;  /* 0x00000023001b7c82 */ /* 0x000fe20008000000 */
[----:B------:R-:W-:Y:S01]  /*22330*/  UMOV UR28, UR36 ;  /* 0x00000024001c7c82 */ /* 0x000fe20008000000 */
[----:B------:R-:W-:Y:S01]  /*22340*/  UMOV UR17, UR33 ;  /* 0x0000002100117c82 */ /* 0x000fe20008000000 */
[----:B------:R-:W-:Y:S01]  /*22350*/  UMOV UR18, UR34 ;  /* 0x0000002200127c82 */ /* 0x000fe20008000000 */
[----:B------:R-:W-:Y:S01]  /*22360*/  UMOV UR20, UR36 ;  /* 0x0000002400147c82 */ /* 0x000fe20008000000 */
[----:B------:R0:W-:Y:S01]  /*22370*/  UTMALDG.3D [UR32], [UR14], desc[UR22] ;  /* 0x000016200e0075b4 */ /* 0x0001e20008011000 */
[----:B------:R-:W-:Y:S01]  /*22380*/  UMOV UR9, UR33 ;  /* 0x0000002100097c82 */ /* 0x000fe20008000000 */
[----:B------:R-:W-:Y:S01]  /*22390*/  UMOV UR11, UR19 ;  /* 0x00000013000b7c82 */ /* 0x000fe20008000000 */
[----:B------:R-:W-:Y:S01]  /*223a0*/  UMOV UR12, UR36 ;  /* 0x00000024000c7c82 */ /* 0x000fe20008000000 */
[----:B------:R-:W-:Y:S01]  /*223b0*/  UMOV UR10, UR26 ;  /* 0x0000001a000a7c82 */ /* 0x000fe20008000000 */
[----:B------:R0:W-:Y:S01]  /*223c0*/  UTMALDG.3D [UR24], [UR14], desc[UR22] ;  /* 0x000016180e0075b4 */ /* 0x0001e20008011000 */
[----:B------:R0:W-:Y:S01]  /*223d0*/  UTMALDG.3D [UR16], [UR42], desc[UR22] ;  /* 0x000016102a0075b4 */ /* 0x0001e20008011000 */
[----:B------:R0:W-:Y:S02]  /*223e0*/  UTMALDG.3D [UR8], [UR42], desc[UR22] ;  /* 0x000016082a0075b4 */ /* 0x0001e40008011000 */
[----:B0-----:R-:W-:Y:S05]  /*223f0*/  @P3 BRA `(.L_x_551) ;  /* 0xfffffffc001c3947 */ /* 0x001fea000383ffff */
.L_x_547:
[----:B------:R-:W-:Y:S05]  /*22400*/  BSYNC B1 ;  /* 0x0000000000017941 */ /* 0x000fea0003800000 */
.L_x_546:
[----:B------:R-:W2:Y:S01]  /*22410*/  LDL.LU R14, [R1+0x200] ;  /* 0x00020000010e7983 */ /* 0x000ea20000300800 */
[----:B------:R-:W-:Y:S01]  /*22420*/  LOP3.LUT P1, RZ, R9, 0xff, RZ, 0xc0, !PT ;  /* 0x000000ff09ff7812 */ /* 0x000fe2000782c0ff */
[C---:B------:R-:W-:Y:S01]  /*22430*/  IMAD.IADD R4, R6.reuse, 0x1, R7 ;  /* 0x0000000106047824 */ /* 0x040fe200078e0207 */
[----:B------:R-:W-:Y:S01]  /*22440*/  ULDC.64 UR8, c[0x0][0x650] ;  /* 0x0001940000087ab9 */ /* 0x000fe20000000a00 */
[----:B------:R-:W-:Y:S01]  /*22450*/  ISETP.GE.U32.AND P3, PT, R6, 0x6, PT ;  /* 0x000000060600780c */ /* 0x000fe20003f66070 */
[----:B------:R-:W-:Y:S01]  /*22460*/  BSSY B1, `(.L_x_552) ;  /* 0x0000071000017945 */ /* 0x000fe20003800000 */
[----:B------:R-:W-:Y:S01]  /*22470*/  IMAD.MOV.U32 R10, RZ, RZ, -0x1 ;  /* 0xffffffffff0a7424 */ /* 0x000fe200078e00ff */
[----:B------:R-:W-:-:S07]  /*22480*/  PRMT R9, RZ, 0x7610, R9 ;  /* 0x00007610ff097816 */ /* 0x000fce0000000009 */
[----:B------:R-:W0:Y:S01]  /*22490*/  @P1 S2R R3, SR_CgaCtaId ;  /* 0x0000000000031919 */ /* 0x000e220000008800 */
[----:B------:R-:W-:-:S04]  /*224a0*/  @P1 MOV R2, 0x400 ;  /* 0x0000040000021802 */ /* 0x000fc80000000f00 */
[----:B0-----:R-:W-:-:S04]  /*224b0*/  @P1 LEA R2, R3, R2, 0x18 ;  /* 0x0000000203021211 */ /* 0x001fc800078ec0ff */
[----:B------:R0:W-:Y:S01]  /*224c0*/  @P1 SYNCS.ARRIVE.TRANS64.A1T0 RZ, [R2+URZ+0x78], RZ ;  /* 0x000078ff02ff19a7 */ /* 0x0001e2000810003f */
[----:B------:R-:W-:-:S04]  /*224d0*/  ISETP.GT.U32.AND P1, PT, R4, 0x5, PT ;  /* 0x000000050400780c */ /* 0x000fc80003f24070 */
[----:B------:R-:W-:Y:S01]  /*224e0*/  ISETP.LT.U32.AND P1, PT, R6, 0x6, P1 ;  /* 0x000000060600780c */ /* 0x000fe20000f21070 */
[----:B0-----:R-:W-:Y:S01]  /*224f0*/  IMAD.WIDE.U32 R2, R4, -0x55555555, RZ ;  /* 0xaaaaaaab04027825 */ /* 0x001fe200078e00ff */
[----:B------:R-:W-:-:S04]  /*22500*/  MOV R2, 0xffffffff ;  /* 0xffffffff00027802 */ /* 0x000fc80000000f00 */
[----:B------:R-:W-:Y:S02]  /*22510*/  SHF.R.U32.HI R5, RZ, 0x2, R3 ;  /* 0x00000002ff057819 */ /* 0x000fe40000011603 */
[----:B------:R-:W-:-:S03]  /*22520*/  SEL R3, RZ, 0x1, !P1 ;  /* 0x00000001ff037807 */ /* 0x000fc60004800000 */
[--C-:B------:R-:W-:Y:S01]  /*22530*/  IMAD R7, R5, -0x6, R4.reuse ;  /* 0xfffffffa05077824 */ /* 0x100fe200078e0204 */
[----:B------:R-:W-:Y:S01]  /*22540*/  LOP3.LUT R0, R0, R3, RZ, 0x3c, !PT ;  /* 0x0000000300007212 */ /* 0x000fe200078e3cff */
[----:B------:R-:W-:Y:S01]  /*22550*/  IMAD.MOV.U32 R3, RZ, RZ, -0x1 ;  /* 0xffffffffff037424 */ /* 0x000fe200078e00ff */
[----:B------:R-:W-:Y:S02]  /*22560*/  PRMT R4, RZ, 0x7610, R4 ;  /* 0x00007610ff047816 */ /* 0x000fe40000000004 */
[----:B------:R-:W-:Y:S02]  /*22570*/  @P3 LOP3.LUT R0, R0, 0x1, R5, 0x78, !PT ;  /* 0x0000000100003812 */ /* 0x000fe400078e7805 */
[----:B--2---:R-:W-:-:S04]  /*22580*/  IADD3 R14, P1, R14, UR30, RZ ;  /* 0x0000001e0e0e7c10 */ /* 0x004fc8000ff3e0ff */
[----:B------:R-:W-:Y:S01]  /*22590*/  IADD3.X R17, R17, UR7, RZ, P1, !PT ;  /* 0x0000000711117c10 */ /* 0x000fe20008ffe4ff */
[----:B------:R0:W-:Y:S01]  /*225a0*/  STL [R1+0x200], R14 ;  /* 0x0002000e01007387 */ /* 0x0001e20000100800 */
[----:B------:R-:W-:-:S04]  /*225b0*/  ISETP.GE.U32.AND P1, PT, R14, UR8, PT ;  /* 0x000000080e007c0c */ /* 0x000fc8000bf26070 */
[----:B------:R-:W-:-:S13]  /*225c0*/  ISETP.GE.U32.AND.EX P1, PT, R17, UR9, PT, P1 ;  /* 0x0000000911007c0c */ /* 0x000fda000bf26110 */
[----:B0-----:R-:W-:Y:S05]  /*225d0*/  @P1 BRA `(.L_x_553) ;  /* 0x0000000400641947 */ /* 0x001fea0003800000 */
[----:B------:R-:W0:Y:S01]  /*225e0*/  S2R R8, SR_CTAID.X ;  /* 0x0000000000087919 */ /* 0x000e220000002500 */
[----:B------:R-:W-:Y:S01]  /*225f0*/  ULDC UR8, c[0x0][0x150] ;  /* 0x0000540000087ab9 */ /* 0x000fe20000000800 */
[----:B------:R-:W1:Y:S01]  /*22600*/  LDC R3, c[0x0][0x144] ;  /* 0x00005100ff037b82 */ /* 0x000e620000000800 */
[----:B------:R-:W-:Y:S01]  /*22610*/  UISETP.NE.AND UP0, UPT, UR39, URZ, UPT ;  /* 0x0000003f2700728c */ /* 0x000fe2000bf05270 */
[----:B------:R-:W2:Y:S01]  /*22620*/  S2R R5, SR_CTAID.Y ;  /* 0x0000000000057919 */ /* 0x000ea20000002600 */
[----:B------:R-:W-:-:S04]  /*22630*/  ULDC UR11, c[0x0][0x630] ;  /* 0x00018c00000b7ab9 */ /* 0x000fc80000000800 */
[----:B------:R-:W-:Y:S01]  /*22640*/  PLOP3.LUT P1, PT, PT, PT, UP0, 0x80, 0x0 ;  /* 0x000000000000781c */ /* 0x000fe20003f2f008 */
[----:B------:R-:W3:Y:S01]  /*22650*/  LDC R12, c[0x0][0x148] ;  /* 0x00005200ff0c7b82 */ /* 0x000ee20000000800 */
[----:B0-----:R-:W-:Y:S02]  /*22660*/  I2FP.F32.U32 R2, R8 ;  /* 0x0000000800027245 */ /* 0x001fe40000201000 */
[----:B--2---:R-:W-:-:S03]  /*22670*/  I2FP.F32.U32 R4, R5 ;  /* 0x0000000500047245 */ /* 0x004fc60000201000 */
[----:B------:R-:W-:Y:S01]  /*22680*/  FMUL R2, R2, UR8 ;  /* 0x0000000802027c20 */ /* 0x000fe20008400000 */
[----:B------:R-:W-:Y:S02]  /*22690*/  ULDC UR8, c[0x0][0x154] ;  /* 0x0000550000087ab9 */ /* 0x000fe40000000800 */
[----:B------:R-:W-:Y:S01]  /*226a0*/  FMUL R10, R4, UR8 ;  /* 0x00000008040a7c20 */ /* 0x000fe20008400000 */
[----:B------:R-:W-:Y:S02]  /*226b0*/  ULDC.64 UR8, c[0x0][0x628] ;  /* 0x00018a0000087ab9 */ /* 0x000fe40000000a00 */
[----:B------:R-:W0:Y:S08]  /*226c0*/  F2I.U32.TRUNC.NTZ R2, R2 ;  /* 0x0000000200027305 */ /* 0x000e30000020f000 */
[----:B------:R-:W2:Y:S01]  /*226d0*/  F2I.U32.TRUNC.NTZ R10, R10 ;  /* 0x0000000a000a7305 */ /* 0x000ea2000020f000 */
[----:B0-----:R-:W-:-:S02]  /*226e0*/  IMAD.MOV R4, RZ, RZ, -R2 ;  /* 0x000000ffff047224 */ /* 0x001fc400078e0a02 */
[----:B------:R-:W-:Y:S02]  /*226f0*/  IMAD.MOV.U32 R2, RZ, RZ, R14 ;  /* 0x000000ffff027224 */ /* 0x000fe400078e000e */
[----:B-1----:R-:W-:Y:S01]  /*22700*/  IMAD R8, R3, R4, R8 ;  /* 0x0000000403087224 */ /* 0x002fe200078e0208 */
[----:B--2---:R-:W-:-:S05]  /*22710*/  IADD3 R3, -R10, RZ, RZ ;  /* 0x000000ff0a037210 */ /* 0x004fca0007ffe1ff */
[----:B---3--:R-:W-:Y:S01]  /*22720*/  @P1 IMAD R8, R12, R3, R5 ;  /* 0x000000030c081224 */ /* 0x008fe200078e0205 */
[----:B------:R-:W-:Y:S01]  /*22730*/  ISETP.NE.U32.AND P1, PT, RZ, UR8, PT ;  /* 0x00000008ff007c0c */ /* 0x000fe2000bf25070 */
[----:B------:R-:W-:-:S03]  /*22740*/  IMAD.MOV.U32 R3, RZ, RZ, R17 ;  /* 0x000000ffff037224 */ /* 0x000fc600078e0011 */
[----:B------:R-:W-:-:S13]  /*22750*/  ISETP.NE.AND.EX P1, PT, RZ, UR9, PT, P1 ;  /* 0x00000009ff007c0c */ /* 0x000fda000bf25310 */
[----:B------:R-:W-:Y:S05]  /*22760*/  @!P1 BRA `(.L_x_554) ;  /* 0x0000000000289947 */ /* 0x000fea0003800000 */
[----:B------:R-:W-:Y:S02]  /*22770*/  ULDC UR10, c[0x0][0x634] ;  /* 0x00018d00000a7ab9 */ /* 0x000fe40000000800 */
[----:B------:R-:W-:-:S04]  /*22780*/  IADD3 R3, P1, R14, UR10, RZ ;  /* 0x0000000a0e037c10 */ /* 0x000fc8000ff3e0ff */
[----:B------:R-:W-:-:S05]  /*22790*/  IADD3.X R11, RZ, R17, RZ, P1, !PT ;  /* 0x00000011ff0b7210 */ /* 0x000fca0000ffe4ff */
[----:B------:R-:W-:-:S04]  /*227a0*/  IMAD.WIDE.U32 R4, R11, UR8, RZ ;  /* 0x000000080b047c25 */ /* 0x000fc8000f8e00ff */
[----:B------:R-:W-:-:S04]  /*227b0*/  IMAD.WIDE.U32 R4, P1, R3, UR9, R4 ;  /* 0x0000000903047c25 */ /* 0x000fc8000f820004 */
[----:B------:R-:W-:-:S04]  /*227c0*/  IMAD.WIDE.U32 R2, R3, UR8, RZ ;  /* 0x0000000803027c25 */ /* 0x000fc8000f8e00ff */
[----:B------:R-:W-:Y:S01]  /*227d0*/  IMAD.MOV.U32 R2, RZ, RZ, R5 ;  /* 0x000000ffff027224 */ /* 0x000fe200078e0005 */
[----:B------:R-:W-:Y:S01]  /*227e0*/  IADD3 RZ, P3, R3, R4, RZ ;  /* 0x0000000403ff7210 */ /* 0x000fe20007f7e0ff */
[----:B------:R-:W-:-:S04]  /*227f0*/  IMAD.X R3, RZ, RZ, RZ, P1 ;  /* 0x000000ffff037224 */ /* 0x000fc800008e06ff */
[----:B------:R-:W-:-:S08]  /*22800*/  IMAD.WIDE.U32.X R2, R11, UR9, R2, P3 ;  /* 0x000000090b027c25 */ /* 0x000fd000098e0402 */
.L_x_554:
[--C-:B------:R-:W-:Y:S01]  /*22810*/  SHF.R.U64 R10, R2, UR11, R3.reuse ;  /* 0x0000000b020a7c19 */ /* 0x100fe20008001203 */
[----:B------:R-:W-:Y:S01]  /*22820*/  ULDC.64 UR8, c[0x0][0x620] ;  /* 0x0001880000087ab9 */ /* 0x000fe20000000a00 */
[----:B------:R-:W-:Y:S01]  /*22830*/  SHF.R.U32.HI R2, RZ, UR11, R3 ;  /* 0x0000000bff027c19 */ /* 0x000fe20008011603 */
[----:B------:R-:W-:Y:S01]  /*22840*/  IMAD.MOV.U32 R3, RZ, RZ, R17 ;  /* 0x000000ffff037224 */ /* 0x000fe200078e0011 */
[----:B------:R-:W-:Y:S01]  /*22850*/  IADD3 R11, P1, RZ, -R10, RZ ;  /* 0x8000000aff0b7210 */ /* 0x000fe20007f3e0ff */
[----:B------:R-:W-:-:S03]  /*22860*/  ULDC.64 UR10, c[0x0][0x640] ;  /* 0x00019000000a7ab9 */ /* 0x000fc60000000a00 */
[----:B------:R-:W-:Y:S02]  /*22870*/  IADD3.X R2, RZ, ~R2, RZ, P1, !PT ;  /* 0x80000002ff027210 */ /* 0x000fe40000ffe4ff */
[----:B------:R-:W-:-:S03]  /*22880*/  ISETP.NE.U32.AND P1, PT, RZ, UR10, PT ;  /* 0x0000000aff007c0c */ /* 0x000fc6000bf25070 */
[----:B------:R-:W-:Y:S01]  /*22890*/  IMAD R2, R2, UR8, RZ ;  /* 0x0000000802027c24 */ /* 0x000fe2000f8e02ff */
[----:B------:R-:W-:-:S03]  /*228a0*/  ISETP.NE.AND.EX P1, PT, RZ, UR11, PT, P1 ;  /* 0x0000000bff007c0c */ /* 0x000fc6000bf25310 */
[----:B------:R-:W-:Y:S02]  /*228b0*/  IMAD R5, R11, UR9, R2 ;  /* 0x000000090b057c24 */ /* 0x000fe4000f8e0202 */
[----:B------:R-:W-:-:S04]  /*228c0*/  IMAD.MOV.U32 R2, RZ, RZ, R14 ;  /* 0x000000ffff027224 */ /* 0x000fc800078e000e */
[----:B------:R-:W-:Y:S01]  /*228d0*/  IMAD.WIDE.U32 R2, R11, UR8, R2 ;  /* 0x000000080b027c25 */ /* 0x000fe2000f8e0002 */
[----:B------:R-:W-:-:S04]  /*228e0*/  ULDC UR8, c[0x0][0x618] ;  /* 0x0001860000087ab9 */ /* 0x000fc80000000800 */
[----:B------:R-:W-:-:S04]  /*228f0*/  IADD3 R3, R3, R5, RZ ;  /* 0x0000000503037210 */ /* 0x000fc80007ffe0ff */
[--C-:B------:R-:W-:Y:S02]  /*22900*/  SHF.R.U64 R11, R2, UR8, R3.reuse ;  /* 0x00000008020b7c19 */ /* 0x100fe40008001203 */
[----:B------:R-:W-:Y:S01]  /*22910*/  SHF.R.U32.HI R2, RZ, UR8, R3 ;  /* 0x00000008ff027c19 */ /* 0x000fe20008011603 */
[----:B------:R-:W-:-:S03]  /*22920*/  ULDC UR8, c[0x0][0x608] ;  /* 0x0001820000087ab9 */ /* 0x000fc60000000800 */
[--C-:B------:R-:W-:Y:S02]  /*22930*/  SHF.R.U64 R12, R11, UR8, R2.reuse ;  /* 0x000000080b0c7c19 */ /* 0x100fe40008001202 */
[----:B------:R-:W-:Y:S01]  /*22940*/  SHF.R.U32.HI R3, RZ, UR8, R2 ;  /* 0x00000008ff037c19 */ /* 0x000fe20008011602 */
[----:B------:R-:W-:-:S03]  /*22950*/  ULDC UR8, c[0x0][0x658] ;  /* 0x0001960000087ab9 */ /* 0x000fc60000000800 */
[--C-:B------:R-:W-:Y:S02]  /*22960*/  SHF.R.U64 R13, R12, UR8, R3.reuse ;  /* 0x000000080c0d7c19 */ /* 0x100fe40008001203 */
[----:B------:R-:W-:-:S03]  /*22970*/  SHF.R.U32.HI R15, RZ, UR8, R3 ;  /* 0x00000008ff0f7c19 */ /* 0x000fc60008011603 */
[----:B------:R-:W-:Y:S02]  /*22980*/  IMAD.MOV.U32 R2, RZ, RZ, R13 ;  /* 0x000000ffff027224 */ /* 0x000fe400078e000d */
[----:B------:R-:W-:Y:S01]  /*22990*/  IMAD.MOV.U32 R3, RZ, RZ, R15 ;  /* 0x000000ffff037224 */ /* 0x000fe200078e000f */
[----:B------:R-:W-:Y:S06]  /*229a0*/  @!P1 BRA `(.L_x_555) ;  /* 0x0000000000289947 */ /* 0x000fec0003800000 */
        /* <DEDUP_REMOVED lines=10> */
.L_x_555:
[----:B------:R-:W-:Y:S01]  /*22a50*/  ULDC UR8, c[0x0][0x648] ;  /* 0x0001920000087ab9 */ /* 0x000fe20000000800 */
[----:B------:R-:W-:Y:S01]  /*22a60*/  LOP3.LUT R12, R12, UR6, RZ, 0xc0, !PT ;  /* 0x000000060c0c7c12 */ /* 0x000fe2000f8ec0ff */
[----:B------:R-:W-:Y:S01]  /*22a70*/  UISETP.NE.AND UP0, UPT, UR39, URZ, UPT ;  /* 0x0000003f2700728c */ /* 0x000fe2000bf05270 */
[----:B------:R-:W-:Y:S01]  /*22a80*/  SHF.R.U64 R3, R2, UR8, R3 ;  /* 0x0000000802037c19 */ /* 0x000fe20008001203 */
[----:B------:R-:W-:Y:S01]  /*22a90*/  ULDC UR8, c[0x0][0x638] ;  /* 0x00018e0000087ab9 */ /* 0x000fe20000000800 */
[----:B------:R-:W-:Y:S02]  /*22aa0*/  IMAD.MOV.U32 R4, RZ, RZ, 0x1 ;  /* 0x00000001ff047424 */ /* 0x000fe400078e00ff */
[C---:B------:R-:W-:Y:S01]  /*22ab0*/  IADD3 R2, -R3.reuse, RZ, RZ ;  /* 0x000000ff03027210 */ /* 0x040fe20007ffe1ff */
[----:B------:R-:W-:Y:S01]  /*22ac0*/  IMAD R5, R3, UR5, R12 ;  /* 0x0000000503057c24 */ /* 0x000fe2000f8e020c */
[----:B------:R-:W-:Y:S02]  /*22ad0*/  PLOP3.LUT P1, PT, PT, PT, UP0, 0x40, 0x0 ;  /* 0x000000000000781c */ /* 0x000fe40003f2e808 */
[----:B------:R-:W-:Y:S01]  /*22ae0*/  PLOP3.LUT P3, PT, PT, PT, UP0, 0x40, 0x0 ;  /* 0x000000000000781c */ /* 0x000fe20003f6e808 */
[----:B------:R-:W-:Y:S01]  /*22af0*/  IMAD R13, R2, UR8, R13 ;  /* 0x00000008020d7c24 */ /* 0x000fe2000f8e020d */
[----:B------:R-:W-:Y:S01]  /*22b00*/  ULDC UR8, c[0x0][0x610] ;  /* 0x0001840000087ab9 */ /* 0x000fe20000000800 */
[----:B------:R-:W-:Y:S01]  /*22b10*/  LOP3.LUT R2, R11, UR4, RZ, 0xc0, !PT ;  /* 0x000000040b027c12 */ /* 0x000fe2000f8ec0ff */
[----:B------:R-:W-:Y:S01]  /*22b20*/  IMAD R8, R5, UR8, R8 ;  /* 0x0000000805087c24 */ /* 0x000fe2000f8e0208 */
[----:B------:R-:W-:-:S03]  /*22b30*/  ULDC UR8, c[0x0][0x600] ;  /* 0x0001800000087ab9 */ /* 0x000fc60000000800 */
[----:B------:R-:W-:-:S05]  /*22b40*/  IMAD R13, R13, UR8, R2 ;  /* 0x000000080d0d7c24 */ /* 0x000fca000f8e0202 */
[----:B------:R-:W-:Y:S02]  /*22b50*/  SEL R2, R13, R8, P1 ;  /* 0x000000080d027207 */ /* 0x000fe40000800000 */
[----:B------:R-:W-:-:S07]  /*22b60*/  SEL R3, R8, R13, P3 ;  /* 0x0000000d08037207 */ /* 0x000fce0001800000 */
.L_x_553:
[----:B------:R-:W-:Y:S05]  /*22b70*/  BSYNC B1 ;  /* 0x0000000000017941 */ /* 0x000fea0003800000 */
.L_x_552:
[----:B------:R-:W-:-:S13]  /*22b80*/  LOP3.LUT P1, RZ, R4, 0xff, RZ, 0xc0, !PT ;  /* 0x000000ff04ff7812 */ /* 0x000fda000782c0ff */
[----:B------:R-:W-:Y:S05]  /*22b90*/  @P1 BRA `(.L_x_556) ;  /* 0xfffffff400001947 */ /* 0x000fea000383ffff */
[----:B------:R-:W-:Y:S05]  /*22ba0*/  BSYNC B0 ;  /* 0x0000000000007941 */ /* 0x000fea0003800000 */
.L_x_544:
[----:B------:R-:W-:-:S03]  /*22bb0*/  UMOV UR8, 0xffffffff ;  /* 0xffffffff00087882 */ /* 0x000fc60000000000 */
[----:B------:R-:W-:Y:S05]  /*22bc0*/  BRA.DIV UR8, `(.L_x_557) ;  /* 0x0000000608647947 */ /* 0x000fea000b800000 */
[----:B------:R-:W-:-:S13]  /*22bd0*/  ELECT P6, URZ, PT ;  /* 0x00000000003f782f */ /* 0x000fda00038c0000 */
.L_x_573:
[----:B------:R-:W-:Y:S04]  /*22be0*/  BSSY B0, `(.L_x_558) ;  /* 0x000003e000007945 */ /* 0x000fe80003800000 */
[----:B------:R-:W-:Y:S05]  /*22bf0*/  @!P6 BRA `(.L_x_559) ;  /* 0x0000000000f0e947 */ /* 0x000fea0003800000 */
[----:B------:R-:W-:-:S04]  /*22c00*/  ULOP3.LUT UR8, UR38, 0x2, URZ, 0xfc, !UPT ;  /* 0x0000000226087892 */ /* 0x000fc8000f8efc3f */
[----:B------:R-:W-:-:S06]  /*22c10*/  UISETP.NE.AND UP0, UPT, UR8, 0x3, UPT ;  /* 0x000000030800788c */ /* 0x000fcc000bf05270 */
[----:B------:R-:W-:-:S13]  /*22c20*/  PLOP3.LUT P0, PT, PT, PT, UP0, 0x80, 0x0 ;  /* 0x000000000000781c */ /* 0x000fda0003f0f008 */
[----:B------:R-:W-:Y:S05]  /*22c30*/  @!P0 BRA `(.L_x_560) ;  /* 0x0000000000048947 */ /* 0x000fea0003800000 */
[----:B------:R-:W-:Y:S01]  /*22c40*/  BPT.TRAP 0x1 ;  /* 0x000000040000795c */ /* 0x000fe20000300000 */
.L_x_560:
[----:B------:R-:W0:Y:S01]  /*22c50*/  S2R R3, SR_CgaCtaId ;  /* 0x0000000000037919 */ /* 0x000e220000008800 */
[----:B------:R-:W-:-:S04]  /*22c60*/  MOV R2, 0x400 ;  /* 0x0000040000027802 */ /* 0x000fc80000000f00 */
[----:B0-----:R-:W-:Y:S02]  /*22c70*/  LEA R2, R3, R2, 0x18 ;  /* 0x0000000203027211 */ /* 0x001fe400078ec0ff */
[----:B------:R-:W-:-:S03]  /*22c80*/  SHF.L.U32 R3, R0, 0x1f, RZ ;  /* 0x0000001f00037819 */ /* 0x000fc600000006ff */
[----:B------:R-:W-:-:S05]  /*22c90*/  VIADD R2, R2, 0x30 ;  /* 0x0000003002027836 */ /* 0x000fca0000000000 */
[----:B------:R-:W-:-:S04]  /*22ca0*/  LEA R4, R7, R2, 0x3 ;  /* 0x0000000207047211 */ /* 0x000fc800078e18ff */
[----:B------:R-:W0:Y:S02]  /*22cb0*/  SYNCS.PHASECHK.TRANS64.TRYWAIT P0, [R4+URZ], R3 ;  /* 0x00000003040075a7 */ /* 0x000e24000800017f */
[----:B0-----:R-:W-:Y:S05]  /*22cc0*/  @!P0 BRA `(.L_x_561) ;  /* 0x0000000400448947 */ /* 0x001fea0003800000 */
.L_x_574:
[----:B------:R-:W-:-:S05]  /*22cd0*/  VIADD R7, R7, 0x1 ;  /* 0x0000000107077836 */ /* 0x000fca0000000000 */
[----:B------:R-:W-:-:S04]  /*22ce0*/  ISETP.NE.AND P0, PT, R7, 0x6, PT ;  /* 0x000000060700780c */ /* 0x000fc80003f05270 */
[----:B0-----:R-:W-:Y:S02]  /*22cf0*/  SEL R3, RZ, 0x1, P0 ;  /* 0x00000001ff037807 */ /* 0x001fe40000000000 */
[----:B------:R-:W-:Y:S02]  /*22d00*/  SEL R7, R7, RZ, P0 ;  /* 0x000000ff07077207 */ /* 0x000fe40000000000 */
[----:B------:R-:W-:-:S03]  /*22d10*/  LOP3.LUT R4, R0, R3, RZ, 0x3c, !PT ;  /* 0x0000000300047212 */ /* 0x000fc600078e3cff */
[----:B------:R-:W-:Y:S01]  /*22d20*/  IMAD R3, R7, 0x8, R2 ;  /* 0x0000000807037824 */ /* 0x000fe200078e0202 */
[----:B------:R-:W-:-:S04]  /*22d30*/  SHF.L.U32 R0, R4, 0x1f, RZ ;  /* 0x0000001f04007819 */ /* 0x000fc800000006ff */
[----:B------:R-:W0:Y:S02]  /*22d40*/  SYNCS.PHASECHK.TRANS64.TRYWAIT P0, [R3+URZ], R0 ;  /* 0x00000000030075a7 */ /* 0x000e24000800017f */
[----:B0-----:R-:W-:Y:S05]  /*22d50*/  @!P0 BRA `(.L_x_562) ;  /* 0x0000000400348947 */ /* 0x001fea0003800000 */
.L_x_575:
[----:B0-----:R-:W-:-:S04]  /*22d60*/  IADD3 R0, R7, 0x1, RZ ;  /* 0x0000000107007810 */ /* 0x001fc80007ffe0ff */
[----:B------:R-:W-:-:S04]  /*22d70*/  ISETP.NE.AND P0, PT, R0, 0x6, PT ;  /* 0x000000060000780c */ /* 0x000fc80003f05270 */
[----:B------:R-:W-:Y:S02]  /*22d80*/  SEL R3, RZ, 0x1, P0 ;  /* 0x00000001ff037807 */ /* 0x000fe40000000000 */
[----:B------:R-:W-:Y:S02]  /*22d90*/  SEL R5, R0, RZ, P0 ;  /* 0x000000ff00057207 */ /* 0x000fe40000000000 */
[----:B------:R-:W-:-:S03]  /*22da0*/  LOP3.LUT R4, R4, R3, RZ, 0x3c, !PT ;  /* 0x0000000304047212 */ /* 0x000fc600078e3cff */
[----:B------:R-:W-:Y:S01]  /*22db0*/  IMAD R3, R5, 0x8, R2 ;  /* 0x0000000805037824 */ /* 0x000fe200078e0202 */
[----:B------:R-:W-:-:S04]  /*22dc0*/  SHF.L.U32 R0, R4, 0x1f, RZ ;  /* 0x0000001f04007819 */ /* 0x000fc800000006ff */
[----:B------:R-:W0:Y:S02]  /*22dd0*/  SYNCS.PHASECHK.TRANS64.TRYWAIT P0, [R3+URZ], R0 ;  /* 0x00000000030075a7 */ /* 0x000e24000800017f */
[----:B0-----:R-:W-:Y:S05]  /*22de0*/  @!P0 BRA `(.L_x_563) ;  /* 0x0000000400248947 */ /* 0x001fea0003800000 */
.L_x_576:
[----:B0-----:R-:W-:-:S05]  /*22df0*/  VIADD R0, R5, 0x1 ;  /* 0x0000000105007836 */ /* 0x001fca0000000000 */
[----:B------:R-:W-:-:S04]  /*22e00*/  ISETP.NE.AND P0, PT, R0, 0x6, PT ;  /* 0x000000060000780c */ /* 0x000fc80003f05270 */
[----:B------:R-:W-:Y:S02]  /*22e10*/  SEL R3, RZ, 0x1, P0 ;  /* 0x00000001ff037807 */ /* 0x000fe40000000000 */
[----:B------:R-:W-:Y:S02]  /*22e20*/  SEL R5, R0, RZ, P0 ;  /* 0x000000ff00057207 */ /* 0x000fe40000000000 */
[----:B------:R-:W-:Y:S02]  /*22e30*/  LOP3.LUT R4, R4, R3, RZ, 0x3c, !PT ;  /* 0x0000000304047212 */ /* 0x000fe400078e3cff */
[----:B------:R-:W-:Y:S02]  /*22e40*/  LEA R3, R5, R2, 0x3 ;  /* 0x0000000205037211 */ /* 0x000fe400078e18ff */
[----:B------:R-:W-:-:S04]  /*22e50*/  SHF.L.U32 R0, R4, 0x1f, RZ ;  /* 0x0000001f04007819 */ /* 0x000fc800000006ff */
[----:B------:R-:W0:Y:S02]  /*22e60*/  SYNCS.PHASECHK.TRANS64.TRYWAIT P0, [R3+URZ], R0 ;  /* 0x00000000030075a7 */ /* 0x000e24000800017f */
[----:B0-----:R-:W-:Y:S05]  /*22e70*/  @!P0 BRA `(.L_x_564) ;  /* 0x0000000400148947 */ /* 0x001fea0003800000 */
.L_x_577:
[----:B0-----:R-:W-:-:S05]  /*22e80*/  VIADD R0, R5, 0x1 ;  /* 0x0000000105007836 */ /* 0x001fca0000000000 */
        /* <DEDUP_REMOVED lines=8> */
.L_x_578:
[----:B0-----:R-:W-:-:S04]  /*22f10*/  IADD3 R0, R5, 0x1, RZ ;  /* 0x0000000105007810 */ /* 0x001fc80007ffe0ff */
[----:B------:R-:W-:-:S04]  /*22f20*/  ISETP.NE.AND P0, PT, R0, 0x6, PT ;  /* 0x000000060000780c */ /* 0x000fc80003f05270 */
[----:B------:R-:W-:Y:S02]  /*22f30*/  SEL R4, RZ, 0x1, P0 ;  /* 0x00000001ff047807 */ /* 0x000fe40000000000 */
[----:B------:R-:W-:Y:S02]  /*22f40*/  SEL R3, R0, RZ, P0 ;  /* 0x000000ff00037207 */ /* 0x000fe40000000000 */
[----:B------:R-:W-:-:S03]  /*22f50*/  LOP3.LUT R0, R7, R4, RZ, 0x3c, !PT ;  /* 0x0000000407007212 */ /* 0x000fc600078e3cff */
[----:B------:R-:W-:Y:S01]  /*22f60*/  IMAD R3, R3, 0x8, R2 ;  /* 0x0000000803037824 */ /* 0x000fe200078e0202 */
[----:B------:R-:W-:-:S07]  /*22f70*/  SHF.L.U32 R0, R0, 0x1f, RZ ;  /* 0x0000001f00007819 */ /* 0x000fce00000006ff */
.L_x_566:
[----:B0-----:R0:W1:Y:S02]  /*22f80*/  SYNCS.PHASECHK.TRANS64.TRYWAIT P0, [R3+URZ], R0 ;  /* 0x00000000030075a7 */ /* 0x001064000800017f */
[----:B-1----:R-:W-:Y:S05]  /*22f90*/  @!P0 NANOSLEEP.SYNCS 0x989680 ;  /* 0x009896800000895d */ /* 0x002fea0003900000 */
[----:B------:R-:W1:Y:S02]  /*22fa0*/  @!P0 SYNCS.PHASECHK.TRANS64 P0, [R3+URZ], R0 ;  /* 0x00000000030085a7 */ /* 0x000e64000800007f */
[----:B-1----:R-:W-:Y:S05]  /*22fb0*/  @!P0 BRA `(.L_x_566) ;  /* 0xfffffffc00f08947 */ /* 0x002fea000383ffff */
.L_x_559:
[----:B------:R-:W-:Y:S05]  /*22fc0*/  BSYNC B0 ;  /* 0x0000000000007941 */ /* 0x000fea0003800000 */
.L_x_558:
[----:B------:R-:W-:Y:S05]  /*22fd0*/  EXIT ;  /* 0x000000000000794d */ /* 0x000fea0003800000 */
.L_x_17:
[----:B-1----:R1:W4:Y:S02]  /*22fe0*/  SYNCS.PHASECHK.TRANS64.TRYWAIT P1, [R3+URZ], R0 ;  /* 0x00000000030075a7 */ /* 0x002324000802017f */
[----:B----4-:R-:W-:Y:S05]  /*22ff0*/  @!P1 NANOSLEEP.SYNCS 0x989680 ;  /* 0x009896800000995d */ /* 0x010fea0003900000 */
[----:B------:R-:W4:Y:S02]  /*23000*/  @!P1 SYNCS.PHASECHK.TRANS64 P1, [R3+URZ], R0 ;  /* 0x00000000030095a7 */ /* 0x000f24000802007f */
[----:B----4-:R-:W-:Y:S05]  /*23010*/  @!P1 BRA `(.L_x_17) ;  /* 0xfffffffc00f09947 */ /* 0x010fea000383ffff */
[----:B------:R-:W-:Y:S05]  /*23020*/  BRA `(.L_x_16) ;  /* 0xfffffde400087947 */ /* 0x000fea000383ffff */
.L_x_22:
[----:B-1----:R-:W-:-:S04]  /*23030*/  IMAD.U32 R4, RZ, RZ, UR10 ;  /* 0x0000000aff047e24 */ /* 0x002fc8000f8e00ff */
[----:B------:R1:W2:Y:S03]  /*23040*/  SYNCS.PHASECHK.TRANS64.TRYWAIT P1, [R4+URZ], R3 ;  /* 0x00000003040075a7 */ /* 0x0002a6000802017f */
[----:B--2---:R-:W-:Y:S05]  /*23050*/  @!P1 NANOSLEEP.SYNCS 0x989680 ;  /* 0x009896800000995d */ /* 0x004fea0003900000 */
[----:B------:R-:W2:Y:S02]  /*23060*/  @!P1 SYNCS.PHASECHK.TRANS64 P1, [R4+URZ], R3 ;  /* 0x00000003040095a7 */ /* 0x000ea4000802007f */
[----:B--2---:R-:W-:Y:S05]  /*23070*/  @!P1 BRA `(.L_x_22) ;  /* 0xfffffffc00ec9947 */ /* 0x004fea000383ffff */
[----:B------:R-:W-:Y:S05]  /*23080*/  BRA `(.L_x_21) ;  /* 0xfffffe58007c7947 */ /* 0x000fea000383ffff */
.L_x_545:
[----:B------:R-:W-:Y:S01]  /*23090*/  BSSY B1, `(.L_x_567) ;  /* 0x0000006000017945 */ /* 0x000fe20003800000 */
[----:B------:R-:W-:-:S07]  /*230a0*/  MOV R15, 0xffffffff ;  /* 0xffffffff000f7802 */ /* 0x000fce0000000f00 */
[----:B------:R-:W-:Y:S05]  /*230b0*/  WARPSYNC.COLLECTIVE R15, `(.L_x_568) ;  /* 0x000000000f0c7348 */ /* 0x000fea0003c00000 */
[----:B------:R-:W-:Y:S02]  /*230c0*/  ELECT P6, UR62, PT ;  /* 0x00000000003e782f */ /* 0x000fe400038c0000 */
[----:B------:R-:W-:Y:S01]  /*230d0*/  MOV R14, UR62 ;  /* 0x0000003e000e7c02 */ /* 0x000fe20008000f00 */
[----:B------:R-:W-:Y:S10]  /*230e0*/  ENDCOLLECTIVE ;  /* 0x000000000000791b */ /* 0x000ff40003800000 */
.L_x_568:
[----:B------:R-:W-:Y:S05]  /*230f0*/  BSYNC B1 ;  /* 0x0000000000017941 */ /* 0x000fea0003800000 */
.L_x_567:
[----:B------:R-:W-:Y:S05]  /*23100*/  BRA `(.L_x_569) ;  /* 0xffffffec00b07947 */ /* 0x000fea000383ffff */
.L_x_548:
[----:B-1----:R1:W2:Y:S02]  /*23110*/  SYNCS.PHASECHK.TRANS64.TRYWAIT P1, [R14+URZ+0x30], R11 ;  /* 0x0000300b0e0075a7 */ /* 0x0022a4000802017f */
[----:B--2---:R-:W-:Y:S05]  /*23120*/  @!P1 NANOSLEEP.SYNCS 0x989680 ;  /* 0x009896800000995d */ /* 0x004fea0003900000 */
[----:B------:R-:W2:Y:S02]  /*23130*/  @!P1 SYNCS.PHASECHK.TRANS64 P1, [R14+URZ+0x30], R11 ;  /* 0x0000300b0e0095a7 */ /* 0x000ea4000802007f */
[----:B--2---:R-:W-:Y:S05]  /*23140*/  @!P1 BRA `(.L_x_548) ;  /* 0xfffffffc00f09947 */ /* 0x004fea000383ffff */
[----:B------:R-:W-:Y:S05]  /*23150*/  BRA `(.L_x_570) ;  /* 0xffffffec00e47947 */ /* 0x000fea000383ffff */
.L_x_557:
[----:B------:R-:W-:Y:S01]  /*23160*/  BSSY B0, `(.L_x_571) ;  /* 0x0000006000007945 */ /* 0x000fe20003800000 */
[----:B------:R-:W-:-:S07]  /*23170*/  IMAD.MOV.U32 R15, RZ, RZ, -0x1 ;  /* 0xffffffffff0f7424 */ /* 0x000fce00078e00ff */
[----:B------:R-:W-:Y:S05]  /*23180*/  WARPSYNC.COLLECTIVE R15, `(.L_x_572) ;  /* 0x000000000f0c7348 */ /* 0x000fea0003c00000 */
[----:B------:R-:W-:Y:S02]  /*23190*/  ELECT P6, UR62, PT ;  /* 0x00000000003e782f */ /* 0x000fe400038c0000 */
[----:B------:R-:W-:Y:S01]  /*231a0*/  MOV R14, UR62 ;  /* 0x0000003e000e7c02 */ /* 0x000fe20008000f00 */
[----:B------:R-:W-:Y:S10]  /*231b0*/  ENDCOLLECTIVE ;  /* 0x000000000000791b */ /* 0x000ff40003800000 */
.L_x_572:
[----:B------:R-:W-:Y:S05]  /*231c0*/  BSYNC B0 ;  /* 0x0000000000007941 */ /* 0x000fea0003800000 */
.L_x_571:
[----:B------:R-:W-:Y:S05]  /*231d0*/  BRA `(.L_x_573) ;  /* 0xfffffff800807947 */ /* 0x000fea000383ffff */
.L_x_561:
[----:B0-----:R0:W1:Y:S02]  /*231e0*/  SYNCS.PHASECHK.TRANS64.TRYWAIT P0, [R4+URZ], R3 ;  /* 0x00000003040075a7 */ /* 0x001064000800017f */
[----:B-1----:R-:W-:Y:S05]  /*231f0*/  @!P0 NANOSLEEP.SYNCS 0x989680 ;  /* 0x009896800000895d */ /* 0x002fea0003900000 */
[----:B------:R-:W1:Y:S02]  /*23200*/  @!P0 SYNCS.PHASECHK.TRANS64 P0, [R4+URZ], R3 ;  /* 0x00000003040085a7 */ /* 0x000e64000800007f */
[----:B-1----:R-:W-:Y:S05]  /*23210*/  @!P0 BRA `(.L_x_561) ;  /* 0xfffffffc00f08947 */ /* 0x002fea000383ffff */
[----:B------:R-:W-:Y:S05]  /*23220*/  BRA `(.L_x_574) ;  /* 0xfffffff800a87947 */ /* 0x000fea000383ffff */
.L_x_562:
[----:B0-----:R0:W1:Y:S02]  /*23230*/  SYNCS.PHASECHK.TRANS64.TRYWAIT P0, [R3+URZ], R0 ;  /* 0x00000000030075a7 */ /* 0x001064000800017f */
[----:B-1----:R-:W-:Y:S05]  /*23240*/  @!P0 NANOSLEEP.SYNCS 0x989680 ;  /* 0x009896800000895d */ /* 0x002fea0003900000 */
[----:B------:R-:W1:Y:S02]  /*23250*/  @!P0 SYNCS.PHASECHK.TRANS64 P0, [R3+URZ], R0 ;  /* 0x00000000030085a7 */ /* 0x000e64000800007f */
[----:B-1----:R-:W-:Y:S05]  /*23260*/  @!P0 BRA `(.L_x_562) ;  /* 0xfffffffc00f08947 */ /* 0x002fea000383ffff */
[----:B------:R-:W-:Y:S05]  /*23270*/  BRA `(.L_x_575) ;  /* 0xfffffff800b87947 */ /* 0x000fea000383ffff */
.L_x_563:
[----:B0-----:R0:W1:Y:S02]  /*23280*/  SYNCS.PHASECHK.TRANS64.TRYWAIT P0, [R3+URZ], R0 ;  /* 0x00000000030075a7 */ /* 0x001064000800017f */
[----:B-1----:R-:W-:Y:S05]  /*23290*/  @!P0 NANOSLEEP.SYNCS 0x989680 ;  /* 0x009896800000895d */ /* 0x002fea0003900000 */
[----:B------:R-:W1:Y:S02]  /*232a0*/  @!P0 SYNCS.PHASECHK.TRANS64 P0, [R3+URZ], R0 ;  /* 0x00000000030085a7 */ /* 0x000e64000800007f */
[----:B-1----:R-:W-:Y:S05]  /*232b0*/  @!P0 BRA `(.L_x_563) ;  /* 0xfffffffc00f08947 */ /* 0x002fea000383ffff */
[----:B------:R-:W-:Y:S05]  /*232c0*/  BRA `(.L_x_576) ;  /* 0xfffffff800c87947 */ /* 0x000fea000383ffff */
.L_x_564:
[----:B0-----:R0:W1:Y:S02]  /*232d0*/  SYNCS.PHASECHK.TRANS64.TRYWAIT P0, [R3+URZ], R0 ;  /* 0x00000000030075a7 */ /* 0x001064000800017f */
[----:B-1----:R-:W-:Y:S05]  /*232e0*/  @!P0 NANOSLEEP.SYNCS 0x989680 ;  /* 0x009896800000895d */ /* 0x002fea0003900000 */
[----:B------:R-:W1:Y:S02]  /*232f0*/  @!P0 SYNCS.PHASECHK.TRANS64 P0, [R3+URZ], R0 ;  /* 0x00000000030085a7 */ /* 0x000e64000800007f */
[----:B-1----:R-:W-:Y:S05]  /*23300*/  @!P0 BRA `(.L_x_564) ;  /* 0xfffffffc00f08947 */ /* 0x002fea000383ffff */
[----:B------:R-:W-:Y:S05]  /*23310*/  BRA `(.L_x_577) ;  /* 0xfffffff800d87947 */ /* 0x000fea000383ffff */
.L_x_565:
[----:B0-----:R0:W1:Y:S02]  /*23320*/  SYNCS.PHASECHK.TRANS64.TRYWAIT P0, [R3+URZ], R0 ;  /* 0x00000000030075a7 */ /* 0x001064000800017f */
[----:B-1----:R-:W-:Y:S05]  /*23330*/  @!P0 NANOSLEEP.SYNCS 0x989680 ;  /* 0x009896800000895d */ /* 0x002fea0003900000 */
[----:B------:R-:W1:Y:S02]  /*23340*/  @!P0 SYNCS.PHASECHK.TRANS64 P0, [R3+URZ], R0 ;  /* 0x00000000030085a7 */ /* 0x000e64000800007f */
[----:B-1----:R-:W-:Y:S05]  /*23350*/  @!P0 BRA `(.L_x_565) ;  /* 0xfffffffc00f08947 */ /* 0x002fea000383ffff */
[----:B------:R-:W-:Y:S05]  /*23360*/  BRA `(.L_x_578) ;  /* 0xfffffff800e87947 */ /* 0x000fea000383ffff */
.L_x_579:
[----:B------:R-:W-:-:S00]  /*23370*/  BRA `(.L_x_579) ;  /* 0xfffffffc00fc7947 */ /* 0x000fc0000383ffff */
[----:B------:R-:W-:-:S00]  /*23380*/  NOP ;  /* 0x0000000000007918 */ /* 0x000fc00000000000 */
[----:B------:R-:W-:-:S00]  /*23390*/  NOP ;  /* 0x0000000000007918 */ /* 0x000fc00000000000 */
[----:B------:R-:W-:-:S00]  /*233a0*/  NOP ;  /* 0x0000000000007918 */ /* 0x000fc00000000000 */
[----:B------:R-:W-:-:S00]  /*233b0*/  NOP ;  /* 0x0000000000007918 */ /* 0x000fc00000000000 */
[----:B------:R-:W-:-:S00]  /*233c0*/  NOP ;  /* 0x0000000000007918 */ /* 0x000fc00000000000 */
[----:B------:R-:W-:-:S00]  /*233d0*/  NOP ;  /* 0x0000000000007918 */ /* 0x000fc00000000000 */
[----:B------:R-:W-:-:S00]  /*233e0*/  NOP ;  /* 0x0000000000007918 */ /* 0x000fc00000000000 */
[----:B------:R-:W-:-:S00]  /*233f0*/  NOP ;  /* 0x0000000000007918 */ /* 0x000fc00000000000 */
.L_x_580:


//--------------------- .nv.global.init           --------------------------
	.section	.nv.global.init,"aw",@progbits
.nv.global.init:
	.type		$str$22,@object
	.size		$str$22,($str$23 - $str$22)
$str$22:
        /*0000*/ 	.byte	0x6b, 0x5f, 0x74, 0x69, 0x6c, 0x65, 0x5f, 0x63, 0x6f, 0x75, 0x6e, 0x74, 0x20, 0x3e, 0x3d, 0x20
        /*0010*/ 	.byte	0x31, 0x00
	.type		$str$23,@object
	.size		$str$23,(__unnamed_1 - $str$23)
$str$23:
        /*0012*/ 	.byte	0x2f, 0x74, 0x6d, 0x70, 0x2f, 0x63, 0x75, 0x74, 0x6c, 0x61, 0x73, 0x73, 0x5f, 0x73, 0x77, 0x65
        /*0022*/ 	.byte	0x65, 0x70, 0x5f, 0x73, 0x72, 0x63, 0x2f, 0x69, 0x6e, 0x63, 0x6c, 0x75, 0x64, 0x65, 0x2f, 0x63
        /*0032*/ 	.byte	0x75, 0x74, 0x6c, 0x61, 0x73, 0x73, 0x2f, 0x67, 0x65, 0x6d, 0x6d, 0x2f, 0x63, 0x6f, 0x6c, 0x6c
        /*0042*/ 	.byte	0x65, 0x63, 0x74, 0x69, 0x76, 0x65, 0x2f, 0x73, 0x6d, 0x39, 0x30, 0x5f, 0x6d, 0x6d, 0x61, 0x5f
        /*0052*/ 	.byte	0x74, 0x6d, 0x61, 0x5f, 0x67, 0x6d, 0x6d, 0x61, 0x5f, 0x73, 0x73, 0x5f, 0x77, 0x61, 0x72, 0x70
        /*0062*/ 	.byte	0x73, 0x70, 0x65, 0x63, 0x69, 0x61, 0x6c, 0x69, 0x7a, 0x65, 0x64, 0x2e, 0x68, 0x70, 0x70, 0x00
	.type		__unnamed_1,@object
	.size		__unnamed_1,(.L_0 - __unnamed_1)
__unnamed_1:
        /* <DEDUP_REMOVED lines=178> */
        /*0b92*/ 	.byte	0x5d, 0x00
.L_0:


//--------------------- .nv.shared._ZN7cutlass13device_kernelINS_4gemm6kernel13GemmUniversalIN4cute5tupleIJiiiiEEENS1_10collective13CollectiveMmaINS1_34MainloopSm90TmaGmmaWarpSpecializedILi6ENS5_IJNS4_1CILi1EEESB_SB_EEENS1_35KernelTmaWarpSpecializedCooperativeEEENS5_IJNSA_ILi256EEESF_NSA_ILi64EEEEEENS_10tfloat32_tENS5_IJlSB_lEEESI_SJ_NS4_8TiledMMAINS4_8MMA_AtomIJNS4_4SM904GMMA30MMA_64x256x8_F32TF32TF32_SS_TNILNSN_7ScaleInE1ELSP_1EEEEEENS4_6LayoutINS5_IJNSA_ILi2EEESB_SB_EEENS5_IJSB_NSA_ILi0EEESV_EEEEENS5_IJNS4_10UnderscoreESY_SY_EEEEENS4_13SM90_TMA_LOADENS4_14ComposedLayoutINS4_7SwizzleILi3ELi4ELi3EEENS4_18smem_ptr_flag_bitsILi32EEENSS_INS5_IJNSA_ILi8EEENSA_ILi32EEEEEENS5_IJS18_SB_EEEEEEEvNS4_8identityES11_S1C_vS1D_EENS_8epilogue10collective6detail29Sm90TmaWarpSpecializedAdapterINS1G_15DefaultEpilogueISI_SJ_SJ_NS1F_6thread17LinearCombinationISI_Li1EffLNS1K_9ScaleType4KindE0ELNS_15FloatRoundStyleE2ESI_EENS1_15EpilogueDefaultEEEEEvvEEEEvNT_6ParamsE --------------------------
	.section	.nv.shared._ZN7cutlass13device_kernelINS_4gemm6kernel13GemmUniversalIN4cute5tupleIJiiiiEEENS1_10collective13CollectiveMmaINS1_34MainloopSm90TmaGmmaWarpSpecializedILi6ENS5_IJNS4_1CILi1EEESB_SB_EEENS1_35KernelTmaWarpSpecializedCooperativeEEENS5_IJNSA_ILi256EEESF_NSA_ILi64EEEEEENS_10tfloat32_tENS5_IJlSB_lEEESI_SJ_NS4_8TiledMMAINS4_8MMA_AtomIJNS4_4SM904GMMA30MMA_64x256x8_F32TF32TF32_SS_TNILNSN_7ScaleInE1ELSP_1EEEEEENS4_6LayoutINS5_IJNSA_ILi2EEESB_SB_EEENS5_IJSB_NSA_ILi0EEESV_EEEEENS5_IJNS4_10UnderscoreESY_SY_EEEEENS4_13SM90_TMA_LOADENS4_14ComposedLayoutINS4_7SwizzleILi3ELi4ELi3EEENS4_18smem_ptr_flag_bitsILi32EEENSS_INS5_IJNSA_ILi8EEENSA_ILi32EEEEEENS5_IJS18_SB_EEEEEEEvNS4_8identityES11_S1C_vS1D_EENS_8epilogue10collective6detail29Sm90TmaWarpSpecializedAdapterINS1G_15DefaultEpilogueISI_SJ_SJ_NS1F_6thread17LinearCombinationISI_Li1EffLNS1K_9ScaleType4KindE0ELNS_15FloatRoundStyleE2ESI_EENS1_15EpilogueDefaultEEEEEvvEEEEvNT_6ParamsE,"aw",@nobits
	.sectionflags	@""
	.align	16
	.zero		1024


//--------------------- .nv.shared.reserved.0     --------------------------
	.section	.nv.shared.reserved.0,"aw",@nobits
	.weak		__nv_reservedSMEM_offset_0_alias
	.size		__nv_reservedSMEM_offset_0_alias, 0, 0
	.other		__nv_reservedSMEM_offset_0_alias,@"STO_CUDA_RESERVED_SHARED STV_DEFAULT"
__nv_reservedSMEM_offset_0_alias:
	.zero		0


//--------------------- .nv.global                --------------------------
	.section	.nv.global,"aw",@nobits
.nv.global:
	.type		_ZN40_INTERNAL_13082de0_4_k_cu_484b8671_275074cute1_E,@object
	.size		_ZN40_INTERNAL_13082de0_4_k_cu_484b8671_275074cute1_E,(_ZN40_INTERNAL_13082de0_4_k_cu_484b8671_275074cuda3std3__45__cpo6cbeginE - _ZN40_INTERNAL_13082de0_4_k_cu_484b8671_275074cute1_E)
_ZN40_INTERNAL_13082de0_4_k_cu_484b8671_275074cute1_E:
	.zero		1
	.type		_ZN40_INTERNAL_13082de0_4_k_cu_484b8671_275074cuda3std3__45__cpo6cbeginE,@object
	.size		_ZN40_INTERNAL_13082de0_4_k_cu_484b8671_275074cuda3std3__45__cpo6cbeginE,(_ZN40_INTERNAL_13082de0_4_k_cu_484b8671_275074cuda3std3__48in_placeE - _ZN40_INTERNAL_13082de0_4_k_cu_484b8671_275074cuda3std3__45__cpo6cbeginE)
_ZN40_INTERNAL_13082de0_4_k_cu_484b8671_275074cuda3std3__45__cpo6cbeginE:
	.zero		1
	.type		_ZN40_INTERNAL_13082de0_4_k_cu_484b8671_275074cuda3std3__48in_placeE,@object
	.size		_ZN40_INTERNAL_13082de0_4_k_cu_484b8671_275074cuda3std3__48in_placeE,(_ZN40_INTERNAL_13082de0_4_k_cu_484b8671_275074cuda3std6ranges3__45__cpo9iter_moveE - _ZN40_INTERNAL_13082de0_4_k_cu_484b8671_275074cuda3std3__48in_placeE)
_ZN40_INTERNAL_13082de0_4_k_cu_484b8671_275074cuda3std3__48in_placeE:
	.zero		1
	.type		_ZN40_INTERNAL_13082de0_4_k_cu_484b8671_275074cuda3std6ranges3__45__cpo9iter_moveE,@object
	.size		_ZN40_INTERNAL_13082de0_4_k_cu_484b8671_275074cuda3std6ranges3__45__cpo9iter_moveE,(_ZN40_INTERNAL_13082de0_4_k_cu_484b8671_275074cuda3std3__45__cpo5beginE - _ZN40_INTERNAL_13082de0_4_k_cu_484b8671_275074cuda3std6ranges3__45__cpo9iter_moveE)
_ZN40_INTERNAL_13082de0_4_k_cu_484b8671_275074cuda3std6ranges3__45__cpo9iter_moveE:
	.zero		1
	.type		_ZN40_INTERNAL_13082de0_4_k_cu_484b8671_275074cuda3std3__45__cpo5beginE,@object
	.size		_ZN40_INTERNAL_13082de0_4_k_cu_484b8671_275074cuda3std3__45__cpo5beginE,(_ZN40_INTERNAL_13082de0_4_k_cu_484b8671_275074cuda3std3__442_GLOBAL__N__13082de0_4_k_cu_484b8671_275076ignoreE - _ZN40_INTERNAL_13082de0_4_k_cu_484b8671_275074cuda3std3__45__cpo5beginE)
_ZN40_INTERNAL_13082de0_4_k_cu_484b8671_275074cuda3std3__45__cpo5beginE:
	.zero		1
	.type		_ZN40_INTERNAL_13082de0_4_k_cu_484b8671_275074cuda3std3__442_GLOBAL__N__13082de0_4_k_cu_484b8671_275076ignoreE,@object
	.size		_ZN40_INTERNAL_13082de0_4_k_cu_484b8671_275074cuda3std3__442_GLOBAL__N__13082de0_4_k_cu_484b8671_275076ignoreE,(_ZN40_INTERNAL_13082de0_4_k_cu_484b8671_275074cute7productE - _ZN40_INTERNAL_13082de0_4_k_cu_484b8671_275074cuda3std3__442_GLOBAL__N__13082de0_4_k_cu_484b8671_275076ignoreE)
_ZN40_INTERNAL_13082de0_4_k_cu_484b8671_275074cuda3std3__442_GLOBAL__N__13082de0_4_k_cu_484b8671_275076ignoreE:
	.zero		1
	.type		_ZN40_INTERNAL_13082de0_4_k_cu_484b8671_275074cute7productE,@object
	.size		_ZN40_INTERNAL_13082de0_4_k_cu_484b8671_275074cute7productE,(_ZN40_INTERNAL_13082de0_4_k_cu_484b8671_275074cuda3std3__45__cpo3endE - _ZN40_INTERNAL_13082de0_4_k_cu_484b8671_275074cute7productE)
_ZN40_INTERNAL_13082de0_4_k_cu_484b8671_275074cute7productE:
	.zero		1
	.type		_ZN40_INTERNAL_13082de0_4_k_cu_484b8671_275074cuda3std3__45__cpo3endE,@object
	.size		_ZN40_INTERNAL_13082de0_4_k_cu_484b8671_275074cuda3std3__45__cpo3endE,(_ZN40_INTERNAL_13082de0_4_k_cu_484b8671_275074cuda3std3__419piecewise_constructE - _ZN40_INTERNAL_13082de0_4_k_cu_484b8671_275074cuda3std3__45__cpo3endE)
_ZN40_INTERNAL_13082de0_4_k_cu_484b8671_275074cuda3std3__45__cpo3endE:
	.zero		1
	.type		_ZN40_INTERNAL_13082de0_4_k_cu_484b8671_275074cuda3std3__419piecewise_constructE,@object
	.size		_ZN40_INTERNAL_13082de0_4_k_cu_484b8671_275074cuda3std3__419piecewise_constructE,(_ZN40_INTERNAL_13082de0_4_k_cu_484b8671_275074cuda3std3__45__cpo4cendE - _ZN40_INTERNAL_13082de0_4_k_cu_484b8671_275074cuda3std3__419piecewise_constructE)
_ZN40_INTERNAL_13082de0_4_k_cu_484b8671_275074cuda3std3__419piecewise_constructE:
	.zero		1
	.type		_ZN40_INTERNAL_13082de0_4_k_cu_484b8671_275074cuda3std3__45__cpo4cendE,@object
	.size		_ZN40_INTERNAL_13082de0_4_k_cu_484b8671_275074cuda3std3__45__cpo4cendE,(_ZN40_INTERNAL_13082de0_4_k_cu_484b8671_275074cuda3std6ranges3__45__cpo4swapE - _ZN40_INTERNAL_13082de0_4_k_cu_484b8671_275074cuda3std3__45__cpo4cendE)
_ZN40_INTERNAL_13082de0_4_k_cu_484b8671_275074cuda3std3__45__cpo4cendE:
	.zero		1
	.type		_ZN40_INTERNAL_13082de0_4_k_cu_484b8671_275074cuda3std6ranges3__45__cpo4swapE,@object
	.size		_ZN40_INTERNAL_13082de0_4_k_cu_484b8671_275074cuda3std6ranges3__45__cpo4swapE,(.L_8 - _ZN40_INTERNAL_13082de0_4_k_cu_484b8671_275074cuda3std6ranges3__45__cpo4swapE)
_ZN40_INTERNAL_13082de0_4_k_cu_484b8671_275074cuda3std6ranges3__45__cpo4swapE:
	.zero		1
.L_8:


//--------------------- .nv.constant0._ZN7cutlass13device_kernelINS_4gemm6kernel13GemmUniversalIN4cute5tupleIJiiiiEEENS1_10collective13CollectiveMmaINS1_34MainloopSm90TmaGmmaWarpSpecializedILi6ENS5_IJNS4_1CILi1EEESB_SB_EEENS1_35KernelTmaWarpSpecializedCooperativeEEENS5_IJNSA_ILi256EEESF_NSA_ILi64EEEEEENS_10tfloat32_tENS5_IJlSB_lEEESI_SJ_NS4_8TiledMMAINS4_8MMA_AtomIJNS4_4SM904GMMA30MMA_64x256x8_F32TF32TF32_SS_TNILNSN_7ScaleInE1ELSP_1EEEEEENS4_6LayoutINS5_IJNSA_ILi2EEESB_SB_EEENS5_IJSB_NSA_ILi0EEESV_EEEEENS5_IJNS4_10UnderscoreESY_SY_EEEEENS4_13SM90_TMA_LOADENS4_14ComposedLayoutINS4_7SwizzleILi3ELi4ELi3EEENS4_18smem_ptr_flag_bitsILi32EEENSS_INS5_IJNSA_ILi8EEENSA_ILi32EEEEEENS5_IJS18_SB_EEEEEEEvNS4_8identityES11_S1C_vS1D_EENS_8epilogue10collective6detail29Sm90TmaWarpSpecializedAdapterINS1G_15DefaultEpilogueISI_SJ_SJ_NS1F_6thread17LinearCombinationISI_Li1EffLNS1K_9ScaleType4KindE0ELNS_15FloatRoundStyleE2ESI_EENS1_15EpilogueDefaultEEEEEvvEEEEvNT_6ParamsE --------------------------
	.section	.nv.constant0._ZN7cutlass13device_kernelINS_4gemm6kernel13GemmUniversalIN4cute5tupleIJiiiiEEENS1_10collective13CollectiveMmaINS1_34MainloopSm90TmaGmmaWarpSpecializedILi6ENS5_IJNS4_1CILi1EEESB_SB_EEENS1_35KernelTmaWarpSpecializedCooperativeEEENS5_IJNSA_ILi256EEESF_NSA_ILi64EEEEEENS_10tfloat32_tENS5_IJlSB_lEEESI_SJ_NS4_8TiledMMAINS4_8MMA_AtomIJNS4_4SM904GMMA30MMA_64x256x8_F32TF32TF32_SS_TNILNSN_7ScaleInE1ELSP_1EEEEEENS4_6LayoutINS5_IJNSA_ILi2EEESB_SB_EEENS5_IJSB_NSA_ILi0EEESV_EEEEENS5_IJNS4_10UnderscoreESY_SY_EEEEENS4_13SM90_TMA_LOADENS4_14ComposedLayoutINS4_7SwizzleILi3ELi4ELi3EEENS4_18smem_ptr_flag_bitsILi32EEENSS_INS5_IJNSA_ILi8EEENSA_ILi32EEEEEENS5_IJS18_SB_EEEEEEEvNS4_8identityES11_S1C_vS1D_EENS_8epilogue10collective6detail29Sm90TmaWarpSpecializedAdapterINS1G_15DefaultEpilogueISI_SJ_SJ_NS1F_6thread17LinearCombinationISI_Li1EffLNS1K_9ScaleType4KindE0ELNS_15FloatRoundStyleE2ESI_EENS1_15EpilogueDefaultEEEEEvvEEEEvNT_6ParamsE,"a",@progbits
	.sectionflags	@""
	.align	4
.nv.constant0._ZN7cutlass13device_kernelINS_4gemm6kernel13GemmUniversalIN4cute5tupleIJiiiiEEENS1_10collective13CollectiveMmaINS1_34MainloopSm90TmaGmmaWarpSpecializedILi6ENS5_IJNS4_1CILi1EEESB_SB_EEENS1_35KernelTmaWarpSpecializedCooperativeEEENS5_IJNSA_ILi256EEESF_NSA_ILi64EEEEEENS_10tfloat32_tENS5_IJlSB_lEEESI_SJ_NS4_8TiledMMAINS4_8MMA_AtomIJNS4_4SM904GMMA30MMA_64x256x8_F32TF32TF32_SS_TNILNSN_7ScaleInE1ELSP_1EEEEEENS4_6LayoutINS5_IJNSA_ILi2EEESB_SB_EEENS5_IJSB_NSA_ILi0EEESV_EEEEENS5_IJNS4_10UnderscoreESY_SY_EEEEENS4_13SM90_TMA_LOADENS4_14ComposedLayoutINS4_7SwizzleILi3ELi4ELi3EEENS4_18smem_ptr_flag_bitsILi32EEENSS_INS5_IJNSA_ILi8EEENSA_ILi32EEEEEENS5_IJS18_SB_EEEEEEEvNS4_8identityES11_S1C_vS1D_EENS_8epilogue10collective6detail29Sm90TmaWarpSpecializedAdapterINS1G_15DefaultEpilogueISI_SJ_SJ_NS1F_6thread17LinearCombinationISI_Li1EffLNS1K_9ScaleType4KindE0ELNS_15FloatRoundStyleE2ESI_EENS1_15EpilogueDefaultEEEEEvvEEEEvNT_6ParamsE:
	.zero		1664


//--------------------- SYMBOLS --------------------------

	.type		.nv.reservedSmem.offset0,@object
	.size		.nv.reservedSmem.offset0,0x4
	.type		__assertfail,@function
